//
// Generated by NVIDIA NVVM Compiler
//
// Compiler Build ID: CL-36424714
// Cuda compilation tools, release 13.0, V13.0.88
// Based on NVVM 20.0.0
//

.version 9.0
.target sm_100
.address_size 64

	// .globl	deterministic_clustering
.extern .shared .align 16 .b8 shared_mem[];

.visible .entry deterministic_clustering(
	.param .u64 .ptr .align 1 deterministic_clustering_param_0,
	.param .u64 .ptr .align 1 deterministic_clustering_param_1,
	.param .u64 .ptr .align 1 deterministic_clustering_param_2,
	.param .u64 .ptr .align 1 deterministic_clustering_param_3,
	.param .u32 deterministic_clustering_param_4,
	.param .u32 deterministic_clustering_param_5,
	.param .u32 deterministic_clustering_param_6
)
{
	.reg .pred 	%p<25>;
	.reg .b32 	%r<84>;
	.reg .b32 	%f<138>;
	.reg .b64 	%rd<51>;

	ld.param.u64 	%rd20, [deterministic_clustering_param_0];
	ld.param.u64 	%rd21, [deterministic_clustering_param_1];
	ld.param.u64 	%rd22, [deterministic_clustering_param_2];
	ld.param.u64 	%rd19, [deterministic_clustering_param_3];
	ld.param.u32 	%r40, [deterministic_clustering_param_4];
	ld.param.u32 	%r41, [deterministic_clustering_param_5];
	ld.param.u32 	%r42, [deterministic_clustering_param_6];
	cvta.to.global.u64 	%rd1, %rd21;
	cvta.to.global.u64 	%rd2, %rd20;
	cvta.to.global.u64 	%rd3, %rd22;
	mov.u32 	%r1, %ctaid.x;
	mov.u32 	%r72, %tid.x;
	setp.ge.s32 	%p1, %r1, %r42;
	@%p1 bra 	$L__BB0_35;
	setp.ge.s32 	%p2, %r72, %r41;
	@%p2 bra 	$L__BB0_4;
	mov.u32 	%r3, %ntid.x;
	mov.u32 	%r44, shared_mem;
	mov.u32 	%r70, %r72;
$L__BB0_3:
	shl.b32 	%r43, %r70, 2;
	add.s32 	%r45, %r44, %r43;
	mov.b32 	%r46, 0;
	st.shared.u32 	[%r45], %r46;
	add.s32 	%r70, %r70, %r3;
	setp.lt.s32 	%p3, %r70, %r41;
	@%p3 bra 	$L__BB0_3;
$L__BB0_4:
	bar.sync 	0;
	mul.wide.u32 	%rd23, %r1, 982451653;
	add.s64 	%rd4, %rd23, 1566083941;
	cvt.s64.s32 	%rd5, %r40;
	or.b64  	%rd24, %rd4, %rd5;
	and.b64  	%rd25, %rd24, -4294967296;
	setp.ne.s64 	%p4, %rd25, 0;
	@%p4 bra 	$L__BB0_6;
	cvt.u32.u64 	%r47, %rd5;
	cvt.u32.u64 	%r48, %rd4;
	rem.u32 	%r49, %r48, %r47;
	cvt.u64.u32 	%rd48, %r49;
	bra.uni 	$L__BB0_7;
$L__BB0_6:
	rem.s64 	%rd48, %rd4, %rd5;
$L__BB0_7:
	setp.ge.s32 	%p5, %r72, %r41;
	cvt.u32.u64 	%r50, %rd48;
	mul.lo.s32 	%r6, %r41, %r50;
	@%p5 bra 	$L__BB0_10;
	mul.lo.s32 	%r7, %r41, %r1;
	mov.u32 	%r8, %ntid.x;
	cvt.s64.s32 	%rd9, %r6;
	mov.u32 	%r52, shared_mem;
	mov.u32 	%r71, %r72;
$L__BB0_9:
	cvt.s64.s32 	%rd26, %r71;
	add.s64 	%rd27, %rd26, %rd9;
	shl.b64 	%rd28, %rd27, 2;
	add.s64 	%rd29, %rd2, %rd28;
	ld.global.f32 	%f14, [%rd29];
	shl.b32 	%r51, %r71, 2;
	add.s32 	%r53, %r52, %r51;
	st.shared.f32 	[%r53], %f14;
	add.s32 	%r54, %r71, %r7;
	mul.wide.s32 	%rd30, %r54, 4;
	add.s64 	%rd31, %rd1, %rd30;
	st.global.f32 	[%rd31], %f14;
	add.s32 	%r71, %r71, %r8;
	setp.lt.s32 	%p6, %r71, %r41;
	@%p6 bra 	$L__BB0_9;
$L__BB0_10:
	setp.ne.s32 	%p7, %r72, 0;
	cvta.to.global.u64 	%rd32, %rd19;
	mul.wide.u32 	%rd33, %r1, 4;
	add.s64 	%rd10, %rd32, %rd33;
	@%p7 bra 	$L__BB0_12;
	mov.b32 	%r55, 0;
	st.global.u32 	[%rd10], %r55;
$L__BB0_12:
	bar.sync 	0;
	setp.ge.s32 	%p8, %r72, %r40;
	@%p8 bra 	$L__BB0_35;
	mov.u32 	%r11, %ntid.x;
	setp.gt.s32 	%p9, %r41, 0;
	@%p9 bra 	$L__BB0_21;
	and.b32  	%r12, %r42, 3;
	and.b32  	%r13, %r42, 2147483644;
$L__BB0_15:
	setp.lt.u32 	%p10, %r42, 4;
	mov.b32 	%r82, 0;
	@%p10 bra 	$L__BB0_18;
	mov.f32 	%f137, 0f7F7FFFFF;
	mov.b32 	%r80, 0;
	mov.u32 	%r82, %r80;
$L__BB0_17:
	setp.gt.f32 	%p11, %f137, 0f00000000;
	selp.f32 	%f137, 0f00000000, %f137, %p11;
	selp.b32 	%r82, %r80, %r82, %p11;
	add.s32 	%r80, %r80, 4;
	setp.ne.s32 	%p12, %r80, %r13;
	@%p12 bra 	$L__BB0_17;
$L__BB0_18:
	setp.eq.s32 	%p13, %r12, 0;
	selp.b32 	%r59, %r82, %r82, %p13;
	mul.wide.s32 	%rd34, %r72, 4;
	add.s64 	%rd35, %rd3, %rd34;
	st.global.u32 	[%rd35], %r59;
	setp.ne.s32 	%p14, %r59, %r1;
	@%p14 bra 	$L__BB0_20;
	atom.global.add.u32 	%r60, [%rd10], 1;
$L__BB0_20:
	add.s32 	%r72, %r72, %r11;
	setp.lt.s32 	%p15, %r72, %r40;
	@%p15 bra 	$L__BB0_15;
	bra.uni 	$L__BB0_35;
$L__BB0_21:
	add.s32 	%r61, %r41, -1;
	shr.u32 	%r62, %r61, 2;
	add.s32 	%r63, %r62, 1;
	and.b32  	%r14, %r63, 3;
	and.b32  	%r15, %r61, 12;
	and.b32  	%r16, %r61, 4;
	and.b32  	%r64, %r63, 2147483644;
	neg.s32 	%r17, %r64;
$L__BB0_22:
	mul.lo.s32 	%r66, %r72, %r41;
	mul.wide.s32 	%rd36, %r66, 4;
	add.s64 	%rd11, %rd2, %rd36;
	add.s64 	%rd12, %rd11, 32;
	mov.f32 	%f130, 0f7F7FFFFF;
	mov.b32 	%r73, 0;
	mov.u32 	%r74, %r73;
$L__BB0_23:
	setp.lt.u32 	%p16, %r41, 13;
	mul.lo.s32 	%r22, %r73, %r41;
	mov.f32 	%f132, 0f00000000;
	mov.b32 	%r77, 0;
	@%p16 bra 	$L__BB0_26;
	mul.wide.u32 	%rd37, %r22, 4;
	add.s64 	%rd38, %rd1, %rd37;
	add.s64 	%rd49, %rd38, 32;
	mov.f32 	%f132, 0f00000000;
	mov.b32 	%r77, 0;
	mov.u64 	%rd50, %rd12;
	mov.u32 	%r75, %r17;
$L__BB0_25:
	.pragma "nounroll";
	ld.global.f32 	%f20, [%rd50+-32];
	ld.global.f32 	%f21, [%rd49+-32];
	sub.f32 	%f22, %f20, %f21;
	ld.global.f32 	%f23, [%rd50+-28];
	ld.global.f32 	%f24, [%rd49+-28];
	sub.f32 	%f25, %f23, %f24;
	ld.global.f32 	%f26, [%rd50+-24];
	ld.global.f32 	%f27, [%rd49+-24];
	sub.f32 	%f28, %f26, %f27;
	ld.global.f32 	%f29, [%rd50+-20];
	ld.global.f32 	%f30, [%rd49+-20];
	sub.f32 	%f31, %f29, %f30;
	fma.rn.f32 	%f32, %f22, %f22, %f132;
	fma.rn.f32 	%f33, %f25, %f25, %f32;
	fma.rn.f32 	%f34, %f28, %f28, %f33;
	fma.rn.f32 	%f35, %f31, %f31, %f34;
	ld.global.f32 	%f36, [%rd50+-16];
	ld.global.f32 	%f37, [%rd49+-16];
	sub.f32 	%f38, %f36, %f37;
	ld.global.f32 	%f39, [%rd50+-12];
	ld.global.f32 	%f40, [%rd49+-12];
	sub.f32 	%f41, %f39, %f40;
	ld.global.f32 	%f42, [%rd50+-8];
	ld.global.f32 	%f43, [%rd49+-8];
	sub.f32 	%f44, %f42, %f43;
	ld.global.f32 	%f45, [%rd50+-4];
	ld.global.f32 	%f46, [%rd49+-4];
	sub.f32 	%f47, %f45, %f46;
	fma.rn.f32 	%f48, %f38, %f38, %f35;
	fma.rn.f32 	%f49, %f41, %f41, %f48;
	fma.rn.f32 	%f50, %f44, %f44, %f49;
	fma.rn.f32 	%f51, %f47, %f47, %f50;
	ld.global.f32 	%f52, [%rd50];
	ld.global.f32 	%f53, [%rd49];
	sub.f32 	%f54, %f52, %f53;
	ld.global.f32 	%f55, [%rd50+4];
	ld.global.f32 	%f56, [%rd49+4];
	sub.f32 	%f57, %f55, %f56;
	ld.global.f32 	%f58, [%rd50+8];
	ld.global.f32 	%f59, [%rd49+8];
	sub.f32 	%f60, %f58, %f59;
	ld.global.f32 	%f61, [%rd50+12];
	ld.global.f32 	%f62, [%rd49+12];
	sub.f32 	%f63, %f61, %f62;
	fma.rn.f32 	%f64, %f54, %f54, %f51;
	fma.rn.f32 	%f65, %f57, %f57, %f64;
	fma.rn.f32 	%f66, %f60, %f60, %f65;
	fma.rn.f32 	%f67, %f63, %f63, %f66;
	ld.global.f32 	%f68, [%rd50+16];
	ld.global.f32 	%f69, [%rd49+16];
	sub.f32 	%f70, %f68, %f69;
	ld.global.f32 	%f71, [%rd50+20];
	ld.global.f32 	%f72, [%rd49+20];
	sub.f32 	%f73, %f71, %f72;
	ld.global.f32 	%f74, [%rd50+24];
	ld.global.f32 	%f75, [%rd49+24];
	sub.f32 	%f76, %f74, %f75;
	ld.global.f32 	%f77, [%rd50+28];
	ld.global.f32 	%f78, [%rd49+28];
	sub.f32 	%f79, %f77, %f78;
	fma.rn.f32 	%f80, %f70, %f70, %f67;
	fma.rn.f32 	%f81, %f73, %f73, %f80;
	fma.rn.f32 	%f82, %f76, %f76, %f81;
	fma.rn.f32 	%f132, %f79, %f79, %f82;
	add.s32 	%r77, %r77, 16;
	add.s32 	%r75, %r75, 4;
	add.s64 	%rd50, %rd50, 64;
	add.s64 	%rd49, %rd49, 64;
	setp.ne.s32 	%p17, %r75, 0;
	@%p17 bra 	$L__BB0_25;
$L__BB0_26:
	setp.eq.s32 	%p18, %r14, 0;
	@%p18 bra 	$L__BB0_31;
	mul.wide.u32 	%rd39, %r22, 4;
	add.s64 	%rd18, %rd1, %rd39;
	setp.eq.s32 	%p19, %r15, 0;
	@%p19 bra 	$L__BB0_29;
	mul.wide.u32 	%rd40, %r77, 4;
	add.s64 	%rd41, %rd11, %rd40;
	ld.global.f32 	%f84, [%rd41];
	add.s64 	%rd42, %rd18, %rd40;
	ld.global.f32 	%f85, [%rd42];
	sub.f32 	%f86, %f84, %f85;
	ld.global.f32 	%f87, [%rd41+4];
	ld.global.f32 	%f88, [%rd42+4];
	sub.f32 	%f89, %f87, %f88;
	ld.global.f32 	%f90, [%rd41+8];
	ld.global.f32 	%f91, [%rd42+8];
	sub.f32 	%f92, %f90, %f91;
	ld.global.f32 	%f93, [%rd41+12];
	ld.global.f32 	%f94, [%rd42+12];
	sub.f32 	%f95, %f93, %f94;
	fma.rn.f32 	%f96, %f86, %f86, %f132;
	fma.rn.f32 	%f97, %f89, %f89, %f96;
	fma.rn.f32 	%f98, %f92, %f92, %f97;
	fma.rn.f32 	%f99, %f95, %f95, %f98;
	ld.global.f32 	%f100, [%rd41+16];
	ld.global.f32 	%f101, [%rd42+16];
	sub.f32 	%f102, %f100, %f101;
	ld.global.f32 	%f103, [%rd41+20];
	ld.global.f32 	%f104, [%rd42+20];
	sub.f32 	%f105, %f103, %f104;
	ld.global.f32 	%f106, [%rd41+24];
	ld.global.f32 	%f107, [%rd42+24];
	sub.f32 	%f108, %f106, %f107;
	ld.global.f32 	%f109, [%rd41+28];
	ld.global.f32 	%f110, [%rd42+28];
	sub.f32 	%f111, %f109, %f110;
	fma.rn.f32 	%f112, %f102, %f102, %f99;
	fma.rn.f32 	%f113, %f105, %f105, %f112;
	fma.rn.f32 	%f114, %f108, %f108, %f113;
	fma.rn.f32 	%f132, %f111, %f111, %f114;
	add.s32 	%r77, %r77, 8;
$L__BB0_29:
	setp.ne.s32 	%p20, %r16, 0;
	@%p20 bra 	$L__BB0_31;
	mul.wide.u32 	%rd43, %r77, 4;
	add.s64 	%rd44, %rd11, %rd43;
	ld.global.f32 	%f115, [%rd44];
	add.s64 	%rd45, %rd18, %rd43;
	ld.global.f32 	%f116, [%rd45];
	sub.f32 	%f117, %f115, %f116;
	ld.global.f32 	%f118, [%rd44+4];
	ld.global.f32 	%f119, [%rd45+4];
	sub.f32 	%f120, %f118, %f119;
	ld.global.f32 	%f121, [%rd44+8];
	ld.global.f32 	%f122, [%rd45+8];
	sub.f32 	%f123, %f121, %f122;
	ld.global.f32 	%f124, [%rd44+12];
	ld.global.f32 	%f125, [%rd45+12];
	sub.f32 	%f126, %f124, %f125;
	fma.rn.f32 	%f127, %f117, %f117, %f132;
	fma.rn.f32 	%f128, %f120, %f120, %f127;
	fma.rn.f32 	%f129, %f123, %f123, %f128;
	fma.rn.f32 	%f132, %f126, %f126, %f129;
$L__BB0_31:
	setp.lt.f32 	%p21, %f132, %f130;
	selp.f32 	%f130, %f132, %f130, %p21;
	selp.b32 	%r74, %r73, %r74, %p21;
	add.s32 	%r73, %r73, 1;
	setp.ne.s32 	%p22, %r73, %r42;
	@%p22 bra 	$L__BB0_23;
	mul.wide.s32 	%rd46, %r72, 4;
	add.s64 	%rd47, %rd3, %rd46;
	st.global.u32 	[%rd47], %r74;
	setp.eq.s32 	%p23, %r74, %r1;
	@%p23 bra 	$L__BB0_33;
	bra.uni 	$L__BB0_34;
$L__BB0_33:
	atom.global.add.u32 	%r69, [%rd10], 1;
$L__BB0_34:
	add.s32 	%r72, %r72, %r11;
	setp.lt.s32 	%p24, %r72, %r40;
	@%p24 bra 	$L__BB0_22;
$L__BB0_35:
	ret;

}
	// .globl	cluster_search
.visible .entry cluster_search(
	.param .u64 .ptr .align 1 cluster_search_param_0,
	.param .u64 .ptr .align 1 cluster_search_param_1,
	.param .u64 .ptr .align 1 cluster_search_param_2,
	.param .u64 .ptr .align 1 cluster_search_param_3,
	.param .u64 .ptr .align 1 cluster_search_param_4,
	.param .u64 .ptr .align 1 cluster_search_param_5,
	.param .u32 cluster_search_param_6,
	.param .u32 cluster_search_param_7,
	.param .u32 cluster_search_param_8,
	.param .u32 cluster_search_param_9
)
{
	.reg .pred 	%p<138>;
	.reg .b32 	%r<360>;
	.reg .b32 	%f<644>;
	.reg .b64 	%rd<98>;

	ld.param.u64 	%rd17, [cluster_search_param_0];
	ld.param.u64 	%rd20, [cluster_search_param_1];
	ld.param.u64 	%rd21, [cluster_search_param_3];
	ld.param.u64 	%rd22, [cluster_search_param_4];
	ld.param.u32 	%r151, [cluster_search_param_6];
	ld.param.u32 	%r148, [cluster_search_param_7];
	ld.param.u32 	%r149, [cluster_search_param_8];
	ld.param.u32 	%r150, [cluster_search_param_9];
	cvta.to.global.u64 	%rd1, %rd20;
	cvta.to.global.u64 	%rd2, %rd21;
	cvta.to.global.u64 	%rd3, %rd22;
	mov.u32 	%r152, %ctaid.x;
	mov.u32 	%r153, %ntid.x;
	mov.u32 	%r1, %tid.x;
	mad.lo.s32 	%r2, %r152, %r153, %r1;
	setp.ge.s32 	%p1, %r2, %r151;
	@%p1 bra 	$L__BB1_114;
	cvta.to.global.u64 	%rd4, %rd17;
	mul.lo.s32 	%r3, %r149, %r2;
	setp.ge.u32 	%p2, %r1, %r150;
	@%p2 bra 	$L__BB1_3;
	shl.b32 	%r154, %r150, 2;
	mov.u32 	%r155, shared_mem;
	shl.b32 	%r156, %r1, 2;
	add.s32 	%r157, %r155, %r156;
	mov.b32 	%r158, 2139095039;
	st.shared.u32 	[%r157], %r158;
	add.s32 	%r159, %r157, %r154;
	mov.b32 	%r160, -1;
	st.shared.u32 	[%r159], %r160;
$L__BB1_3:
	mul.wide.s32 	%rd23, %r3, 4;
	add.s64 	%rd5, %rd4, %rd23;
	setp.lt.s32 	%p3, %r150, 1;
	mov.b32 	%r306, -1;
	mov.u32 	%r307, %r306;
	@%p3 bra 	$L__BB1_38;
	setp.lt.s32 	%p4, %r149, 1;
	@%p4 bra 	$L__BB1_20;
	add.s32 	%r179, %r149, -1;
	shr.u32 	%r180, %r179, 2;
	add.s32 	%r181, %r180, 1;
	and.b32  	%r4, %r181, 3;
	and.b32  	%r5, %r181, 2147483644;
	and.b32  	%r6, %r179, 4;
	mov.f32 	%f583, 0f7F7FFFFF;
	mov.b32 	%r282, -1;
	mov.b32 	%r281, 0;
	mov.u32 	%r283, %r282;
	mov.f32 	%f584, %f583;
$L__BB1_6:
	ld.param.u64 	%rd94, [cluster_search_param_2];
	setp.lt.u32 	%p17, %r149, 13;
	mul.lo.s32 	%r183, %r281, %r149;
	cvta.to.global.u64 	%rd24, %rd94;
	mul.wide.u32 	%rd25, %r183, 4;
	add.s64 	%rd6, %rd24, %rd25;
	mov.f32 	%f592, 0f00000000;
	mov.b32 	%r288, 0;
	@%p17 bra 	$L__BB1_9;
	mov.f32 	%f592, 0f00000000;
	mov.b32 	%r288, 0;
	mov.u32 	%r285, %r288;
$L__BB1_8:
	.pragma "nounroll";
	mul.wide.u32 	%rd26, %r288, 4;
	add.s64 	%rd27, %rd5, %rd26;
	ld.global.f32 	%f98, [%rd27];
	add.s64 	%rd28, %rd6, %rd26;
	ld.global.f32 	%f99, [%rd28];
	sub.f32 	%f100, %f98, %f99;
	ld.global.f32 	%f101, [%rd27+4];
	ld.global.f32 	%f102, [%rd28+4];
	sub.f32 	%f103, %f101, %f102;
	ld.global.f32 	%f104, [%rd27+8];
	ld.global.f32 	%f105, [%rd28+8];
	sub.f32 	%f106, %f104, %f105;
	ld.global.f32 	%f107, [%rd27+12];
	ld.global.f32 	%f108, [%rd28+12];
	sub.f32 	%f109, %f107, %f108;
	fma.rn.f32 	%f110, %f100, %f100, %f592;
	fma.rn.f32 	%f111, %f103, %f103, %f110;
	fma.rn.f32 	%f112, %f106, %f106, %f111;
	fma.rn.f32 	%f113, %f109, %f109, %f112;
	ld.global.f32 	%f114, [%rd27+16];
	ld.global.f32 	%f115, [%rd28+16];
	sub.f32 	%f116, %f114, %f115;
	ld.global.f32 	%f117, [%rd27+20];
	ld.global.f32 	%f118, [%rd28+20];
	sub.f32 	%f119, %f117, %f118;
	ld.global.f32 	%f120, [%rd27+24];
	ld.global.f32 	%f121, [%rd28+24];
	sub.f32 	%f122, %f120, %f121;
	ld.global.f32 	%f123, [%rd27+28];
	ld.global.f32 	%f124, [%rd28+28];
	sub.f32 	%f125, %f123, %f124;
	fma.rn.f32 	%f126, %f116, %f116, %f113;
	fma.rn.f32 	%f127, %f119, %f119, %f126;
	fma.rn.f32 	%f128, %f122, %f122, %f127;
	fma.rn.f32 	%f129, %f125, %f125, %f128;
	ld.global.f32 	%f130, [%rd27+32];
	ld.global.f32 	%f131, [%rd28+32];
	sub.f32 	%f132, %f130, %f131;
	ld.global.f32 	%f133, [%rd27+36];
	ld.global.f32 	%f134, [%rd28+36];
	sub.f32 	%f135, %f133, %f134;
	ld.global.f32 	%f136, [%rd27+40];
	ld.global.f32 	%f137, [%rd28+40];
	sub.f32 	%f138, %f136, %f137;
	ld.global.f32 	%f139, [%rd27+44];
	ld.global.f32 	%f140, [%rd28+44];
	sub.f32 	%f141, %f139, %f140;
	fma.rn.f32 	%f142, %f132, %f132, %f129;
	fma.rn.f32 	%f143, %f135, %f135, %f142;
	fma.rn.f32 	%f144, %f138, %f138, %f143;
	fma.rn.f32 	%f145, %f141, %f141, %f144;
	ld.global.f32 	%f146, [%rd27+48];
	ld.global.f32 	%f147, [%rd28+48];
	sub.f32 	%f148, %f146, %f147;
	ld.global.f32 	%f149, [%rd27+52];
	ld.global.f32 	%f150, [%rd28+52];
	sub.f32 	%f151, %f149, %f150;
	ld.global.f32 	%f152, [%rd27+56];
	ld.global.f32 	%f153, [%rd28+56];
	sub.f32 	%f154, %f152, %f153;
	ld.global.f32 	%f155, [%rd27+60];
	ld.global.f32 	%f156, [%rd28+60];
	sub.f32 	%f157, %f155, %f156;
	fma.rn.f32 	%f158, %f148, %f148, %f145;
	fma.rn.f32 	%f159, %f151, %f151, %f158;
	fma.rn.f32 	%f160, %f154, %f154, %f159;
	fma.rn.f32 	%f592, %f157, %f157, %f160;
	add.s32 	%r288, %r288, 16;
	add.s32 	%r285, %r285, 4;
	setp.eq.s32 	%p18, %r285, %r5;
	@%p18 bra 	$L__BB1_9;
	bra.uni 	$L__BB1_8;
$L__BB1_9:
	setp.eq.s32 	%p19, %r4, 0;
	@%p19 bra 	$L__BB1_14;
	add.s32 	%r185, %r149, -1;
	and.b32  	%r186, %r185, 12;
	setp.eq.s32 	%p20, %r186, 0;
	@%p20 bra 	$L__BB1_12;
	mul.wide.u32 	%rd29, %r288, 4;
	add.s64 	%rd30, %rd5, %rd29;
	ld.global.f32 	%f162, [%rd30];
	add.s64 	%rd31, %rd6, %rd29;
	ld.global.f32 	%f163, [%rd31];
	sub.f32 	%f164, %f162, %f163;
	ld.global.f32 	%f165, [%rd30+4];
	ld.global.f32 	%f166, [%rd31+4];
	sub.f32 	%f167, %f165, %f166;
	ld.global.f32 	%f168, [%rd30+8];
	ld.global.f32 	%f169, [%rd31+8];
	sub.f32 	%f170, %f168, %f169;
	ld.global.f32 	%f171, [%rd30+12];
	ld.global.f32 	%f172, [%rd31+12];
	sub.f32 	%f173, %f171, %f172;
	fma.rn.f32 	%f174, %f164, %f164, %f592;
	fma.rn.f32 	%f175, %f167, %f167, %f174;
	fma.rn.f32 	%f176, %f170, %f170, %f175;
	fma.rn.f32 	%f177, %f173, %f173, %f176;
	ld.global.f32 	%f178, [%rd30+16];
	ld.global.f32 	%f179, [%rd31+16];
	sub.f32 	%f180, %f178, %f179;
	ld.global.f32 	%f181, [%rd30+20];
	ld.global.f32 	%f182, [%rd31+20];
	sub.f32 	%f183, %f181, %f182;
	ld.global.f32 	%f184, [%rd30+24];
	ld.global.f32 	%f185, [%rd31+24];
	sub.f32 	%f186, %f184, %f185;
	ld.global.f32 	%f187, [%rd30+28];
	ld.global.f32 	%f188, [%rd31+28];
	sub.f32 	%f189, %f187, %f188;
	fma.rn.f32 	%f190, %f180, %f180, %f177;
	fma.rn.f32 	%f191, %f183, %f183, %f190;
	fma.rn.f32 	%f192, %f186, %f186, %f191;
	fma.rn.f32 	%f592, %f189, %f189, %f192;
	add.s32 	%r288, %r288, 8;
$L__BB1_12:
	setp.ne.s32 	%p21, %r6, 0;
	@%p21 bra 	$L__BB1_14;
	mul.wide.u32 	%rd32, %r288, 4;
	add.s64 	%rd33, %rd5, %rd32;
	ld.global.f32 	%f193, [%rd33];
	add.s64 	%rd34, %rd6, %rd32;
	ld.global.f32 	%f194, [%rd34];
	sub.f32 	%f195, %f193, %f194;
	ld.global.f32 	%f196, [%rd33+4];
	ld.global.f32 	%f197, [%rd34+4];
	sub.f32 	%f198, %f196, %f197;
	ld.global.f32 	%f199, [%rd33+8];
	ld.global.f32 	%f200, [%rd34+8];
	sub.f32 	%f201, %f199, %f200;
	ld.global.f32 	%f202, [%rd33+12];
	ld.global.f32 	%f203, [%rd34+12];
	sub.f32 	%f204, %f202, %f203;
	fma.rn.f32 	%f205, %f195, %f195, %f592;
	fma.rn.f32 	%f206, %f198, %f198, %f205;
	fma.rn.f32 	%f207, %f201, %f201, %f206;
	fma.rn.f32 	%f592, %f204, %f204, %f207;
$L__BB1_14:
	setp.lt.f32 	%p22, %f592, %f583;
	mov.f32 	%f586, %f583;
	mov.f32 	%f587, %f592;
	mov.u32 	%r306, %r282;
	mov.u32 	%r307, %r281;
	@%p22 bra 	$L__BB1_17;
	setp.geu.f32 	%p23, %f592, %f584;
	mov.f32 	%f586, %f584;
	mov.f32 	%f587, %f583;
	mov.u32 	%r306, %r283;
	mov.u32 	%r307, %r282;
	@%p23 bra 	$L__BB1_17;
	mov.f32 	%f586, %f592;
	mov.u32 	%r306, %r281;
$L__BB1_17:
	setp.ne.s32 	%p24, %r1, 0;
	@%p24 bra 	$L__BB1_19;
	shl.b32 	%r187, %r281, 2;
	mov.u32 	%r188, shared_mem;
	add.s32 	%r189, %r188, %r187;
	st.shared.f32 	[%r189], %f592;
$L__BB1_19:
	add.s32 	%r281, %r281, 1;
	setp.eq.s32 	%p25, %r281, %r150;
	mov.u32 	%r282, %r307;
	mov.u32 	%r283, %r306;
	mov.f32 	%f583, %f587;
	mov.f32 	%f584, %f586;
	@%p25 bra 	$L__BB1_38;
	bra.uni 	$L__BB1_6;
$L__BB1_20:
	and.b32  	%r20, %r150, 3;
	setp.lt.u32 	%p5, %r150, 4;
	mov.f32 	%f597, 0f7F7FFFFF;
	mov.b32 	%r307, -1;
	mov.b32 	%r300, 0;
	mov.u32 	%r306, %r307;
	mov.f32 	%f598, %f597;
	@%p5 bra 	$L__BB1_30;
	and.b32  	%r300, %r150, 2147483644;
	mov.f32 	%f593, 0f7F7FFFFF;
	mov.b32 	%r291, -1;
	mov.b32 	%r290, 0;
	mov.u32 	%r306, %r291;
	mov.f32 	%f598, %f593;
$L__BB1_22:
	setp.gt.f32 	%p6, %f593, 0f00000000;
	mov.f32 	%f597, 0f00000000;
	mov.f32 	%f595, %f593;
	mov.u32 	%r293, %r291;
	mov.u32 	%r307, %r290;
	@%p6 bra 	$L__BB1_25;
	setp.leu.f32 	%p7, %f598, 0f00000000;
	mov.f32 	%f595, %f598;
	mov.f32 	%f597, %f593;
	mov.u32 	%r293, %r306;
	mov.u32 	%r307, %r291;
	@%p7 bra 	$L__BB1_25;
	mov.f32 	%f595, 0f00000000;
	mov.u32 	%r293, %r290;
$L__BB1_25:
	setp.ne.s32 	%p8, %r1, 0;
	shl.b32 	%r167, %r290, 2;
	mov.u32 	%r168, shared_mem;
	add.s32 	%r27, %r168, %r167;
	@%p8 bra 	$L__BB1_27;
	mov.b32 	%r169, 0;
	st.shared.u32 	[%r27], %r169;
$L__BB1_27:
	setp.ne.s32 	%p9, %r1, 0;
	add.s32 	%r170, %r290, 1;
	setp.gt.f32 	%p10, %f595, 0f00000000;
	selp.f32 	%f598, 0f00000000, %f595, %p10;
	selp.b32 	%r306, %r170, %r293, %p10;
	@%p9 bra 	$L__BB1_29;
	mov.b32 	%r171, 0;
	st.shared.u32 	[%r27+4], %r171;
	mov.f32 	%f91, 0f00000000;
	st.shared.v2.f32 	[%r27+8], {%f91, %f91};
$L__BB1_29:
	add.s32 	%r290, %r290, 4;
	setp.ne.s32 	%p11, %r290, %r300;
	mov.u32 	%r291, %r307;
	mov.f32 	%f593, %f597;
	@%p11 bra 	$L__BB1_22;
$L__BB1_30:
	setp.eq.s32 	%p12, %r20, 0;
	@%p12 bra 	$L__BB1_38;
	mov.b32 	%r303, 0;
	mov.u32 	%r301, %r307;
	mov.u32 	%r302, %r306;
$L__BB1_32:
	.pragma "nounroll";
	setp.gt.f32 	%p13, %f597, 0f00000000;
	mov.f32 	%f602, 0f00000000;
	mov.f32 	%f601, %f597;
	mov.u32 	%r306, %r301;
	mov.u32 	%r307, %r300;
	@%p13 bra 	$L__BB1_35;
	setp.leu.f32 	%p14, %f598, 0f00000000;
	mov.f32 	%f601, %f598;
	mov.f32 	%f602, %f597;
	mov.u32 	%r306, %r302;
	mov.u32 	%r307, %r301;
	@%p14 bra 	$L__BB1_35;
	mov.f32 	%f601, 0f00000000;
	mov.u32 	%r306, %r300;
$L__BB1_35:
	setp.ne.s32 	%p15, %r1, 0;
	@%p15 bra 	$L__BB1_37;
	shl.b32 	%r173, %r300, 2;
	mov.u32 	%r174, shared_mem;
	add.s32 	%r175, %r174, %r173;
	mov.b32 	%r176, 0;
	st.shared.u32 	[%r175], %r176;
$L__BB1_37:
	add.s32 	%r300, %r300, 1;
	add.s32 	%r303, %r303, 1;
	setp.ne.s32 	%p16, %r303, %r20;
	mov.u32 	%r301, %r307;
	mov.u32 	%r302, %r306;
	mov.f32 	%f597, %f602;
	mov.f32 	%f598, %f601;
	@%p16 bra 	$L__BB1_32;
$L__BB1_38:
	setp.eq.s32 	%p26, %r307, -1;
	mov.b32 	%r323, -1;
	mov.f32 	%f628, 0f7F7FFFFF;
	@%p26 bra 	$L__BB1_59;
	mul.wide.s32 	%rd35, %r307, 4;
	add.s64 	%rd36, %rd3, %rd35;
	ld.global.u32 	%r192, [%rd36];
	min.s32 	%r193, %r192, %r148;
	setp.lt.s32 	%p27, %r193, 1;
	@%p27 bra 	$L__BB1_59;
	setp.lt.s32 	%p28, %r149, 1;
	@%p28 bra 	$L__BB1_53;
	add.s32 	%r213, %r149, -1;
	shr.u32 	%r214, %r213, 2;
	add.s32 	%r215, %r214, 1;
	and.b32  	%r45, %r215, 3;
	and.b32  	%r46, %r215, 2147483644;
	and.b32  	%r47, %r213, 12;
	and.b32  	%r48, %r213, 4;
	mov.f32 	%f628, 0f7F7FFFFF;
	mov.b32 	%r323, -1;
	mov.b32 	%r308, 0;
$L__BB1_42:
	mul.wide.u32 	%rd41, %r308, 4;
	add.s64 	%rd42, %rd2, %rd41;
	ld.global.u32 	%r216, [%rd42];
	setp.ne.s32 	%p48, %r216, %r307;
	@%p48 bra 	$L__BB1_52;
	setp.lt.u32 	%p49, %r149, 13;
	mul.lo.s32 	%r218, %r308, %r149;
	mul.wide.u32 	%rd43, %r218, 4;
	add.s64 	%rd7, %rd1, %rd43;
	mov.f32 	%f606, 0f00000000;
	mov.b32 	%r313, 0;
	@%p49 bra 	$L__BB1_46;
	mov.f32 	%f606, 0f00000000;
	mov.b32 	%r313, 0;
	mov.u32 	%r311, %r313;
$L__BB1_45:
	.pragma "nounroll";
	mul.wide.u32 	%rd44, %r313, 4;
	add.s64 	%rd45, %rd5, %rd44;
	ld.global.f32 	%f223, [%rd45];
	add.s64 	%rd46, %rd7, %rd44;
	ld.global.f32 	%f224, [%rd46];
	sub.f32 	%f225, %f223, %f224;
	ld.global.f32 	%f226, [%rd45+4];
	ld.global.f32 	%f227, [%rd46+4];
	sub.f32 	%f228, %f226, %f227;
	ld.global.f32 	%f229, [%rd45+8];
	ld.global.f32 	%f230, [%rd46+8];
	sub.f32 	%f231, %f229, %f230;
	ld.global.f32 	%f232, [%rd45+12];
	ld.global.f32 	%f233, [%rd46+12];
	sub.f32 	%f234, %f232, %f233;
	fma.rn.f32 	%f235, %f225, %f225, %f606;
	fma.rn.f32 	%f236, %f228, %f228, %f235;
	fma.rn.f32 	%f237, %f231, %f231, %f236;
	fma.rn.f32 	%f238, %f234, %f234, %f237;
	ld.global.f32 	%f239, [%rd45+16];
	ld.global.f32 	%f240, [%rd46+16];
	sub.f32 	%f241, %f239, %f240;
	ld.global.f32 	%f242, [%rd45+20];
	ld.global.f32 	%f243, [%rd46+20];
	sub.f32 	%f244, %f242, %f243;
	ld.global.f32 	%f245, [%rd45+24];
	ld.global.f32 	%f246, [%rd46+24];
	sub.f32 	%f247, %f245, %f246;
	ld.global.f32 	%f248, [%rd45+28];
	ld.global.f32 	%f249, [%rd46+28];
	sub.f32 	%f250, %f248, %f249;
	fma.rn.f32 	%f251, %f241, %f241, %f238;
	fma.rn.f32 	%f252, %f244, %f244, %f251;
	fma.rn.f32 	%f253, %f247, %f247, %f252;
	fma.rn.f32 	%f254, %f250, %f250, %f253;
	ld.global.f32 	%f255, [%rd45+32];
	ld.global.f32 	%f256, [%rd46+32];
	sub.f32 	%f257, %f255, %f256;
	ld.global.f32 	%f258, [%rd45+36];
	ld.global.f32 	%f259, [%rd46+36];
	sub.f32 	%f260, %f258, %f259;
	ld.global.f32 	%f261, [%rd45+40];
	ld.global.f32 	%f262, [%rd46+40];
	sub.f32 	%f263, %f261, %f262;
	ld.global.f32 	%f264, [%rd45+44];
	ld.global.f32 	%f265, [%rd46+44];
	sub.f32 	%f266, %f264, %f265;
	fma.rn.f32 	%f267, %f257, %f257, %f254;
	fma.rn.f32 	%f268, %f260, %f260, %f267;
	fma.rn.f32 	%f269, %f263, %f263, %f268;
	fma.rn.f32 	%f270, %f266, %f266, %f269;
	ld.global.f32 	%f271, [%rd45+48];
	ld.global.f32 	%f272, [%rd46+48];
	sub.f32 	%f273, %f271, %f272;
	ld.global.f32 	%f274, [%rd45+52];
	ld.global.f32 	%f275, [%rd46+52];
	sub.f32 	%f276, %f274, %f275;
	ld.global.f32 	%f277, [%rd45+56];
	ld.global.f32 	%f278, [%rd46+56];
	sub.f32 	%f279, %f277, %f278;
	ld.global.f32 	%f280, [%rd45+60];
	ld.global.f32 	%f281, [%rd46+60];
	sub.f32 	%f282, %f280, %f281;
	fma.rn.f32 	%f283, %f273, %f273, %f270;
	fma.rn.f32 	%f284, %f276, %f276, %f283;
	fma.rn.f32 	%f285, %f279, %f279, %f284;
	fma.rn.f32 	%f606, %f282, %f282, %f285;
	add.s32 	%r313, %r313, 16;
	add.s32 	%r311, %r311, 4;
	setp.eq.s32 	%p50, %r311, %r46;
	@%p50 bra 	$L__BB1_46;
	bra.uni 	$L__BB1_45;
$L__BB1_46:
	setp.eq.s32 	%p51, %r45, 0;
	@%p51 bra 	$L__BB1_51;
	setp.eq.s32 	%p52, %r47, 0;
	@%p52 bra 	$L__BB1_49;
	mul.wide.u32 	%rd47, %r313, 4;
	add.s64 	%rd48, %rd5, %rd47;
	ld.global.f32 	%f287, [%rd48];
	add.s64 	%rd49, %rd7, %rd47;
	ld.global.f32 	%f288, [%rd49];
	sub.f32 	%f289, %f287, %f288;
	ld.global.f32 	%f290, [%rd48+4];
	ld.global.f32 	%f291, [%rd49+4];
	sub.f32 	%f292, %f290, %f291;
	ld.global.f32 	%f293, [%rd48+8];
	ld.global.f32 	%f294, [%rd49+8];
	sub.f32 	%f295, %f293, %f294;
	ld.global.f32 	%f296, [%rd48+12];
	ld.global.f32 	%f297, [%rd49+12];
	sub.f32 	%f298, %f296, %f297;
	fma.rn.f32 	%f299, %f289, %f289, %f606;
	fma.rn.f32 	%f300, %f292, %f292, %f299;
	fma.rn.f32 	%f301, %f295, %f295, %f300;
	fma.rn.f32 	%f302, %f298, %f298, %f301;
	ld.global.f32 	%f303, [%rd48+16];
	ld.global.f32 	%f304, [%rd49+16];
	sub.f32 	%f305, %f303, %f304;
	ld.global.f32 	%f306, [%rd48+20];
	ld.global.f32 	%f307, [%rd49+20];
	sub.f32 	%f308, %f306, %f307;
	ld.global.f32 	%f309, [%rd48+24];
	ld.global.f32 	%f310, [%rd49+24];
	sub.f32 	%f311, %f309, %f310;
	ld.global.f32 	%f312, [%rd48+28];
	ld.global.f32 	%f313, [%rd49+28];
	sub.f32 	%f314, %f312, %f313;
	fma.rn.f32 	%f315, %f305, %f305, %f302;
	fma.rn.f32 	%f316, %f308, %f308, %f315;
	fma.rn.f32 	%f317, %f311, %f311, %f316;
	fma.rn.f32 	%f606, %f314, %f314, %f317;
	add.s32 	%r313, %r313, 8;
$L__BB1_49:
	setp.ne.s32 	%p53, %r48, 0;
	@%p53 bra 	$L__BB1_51;
	mul.wide.u32 	%rd50, %r313, 4;
	add.s64 	%rd51, %rd5, %rd50;
	ld.global.f32 	%f318, [%rd51];
	add.s64 	%rd52, %rd7, %rd50;
	ld.global.f32 	%f319, [%rd52];
	sub.f32 	%f320, %f318, %f319;
	ld.global.f32 	%f321, [%rd51+4];
	ld.global.f32 	%f322, [%rd52+4];
	sub.f32 	%f323, %f321, %f322;
	ld.global.f32 	%f324, [%rd51+8];
	ld.global.f32 	%f325, [%rd52+8];
	sub.f32 	%f326, %f324, %f325;
	ld.global.f32 	%f327, [%rd51+12];
	ld.global.f32 	%f328, [%rd52+12];
	sub.f32 	%f329, %f327, %f328;
	fma.rn.f32 	%f330, %f320, %f320, %f606;
	fma.rn.f32 	%f331, %f323, %f323, %f330;
	fma.rn.f32 	%f332, %f326, %f326, %f331;
	fma.rn.f32 	%f606, %f329, %f329, %f332;
$L__BB1_51:
	setp.lt.f32 	%p54, %f606, %f628;
	selp.f32 	%f628, %f606, %f628, %p54;
	selp.b32 	%r323, %r308, %r323, %p54;
$L__BB1_52:
	add.s32 	%r308, %r308, 1;
	setp.eq.s32 	%p55, %r308, %r148;
	@%p55 bra 	$L__BB1_59;
	bra.uni 	$L__BB1_42;
$L__BB1_53:
	and.b32  	%r61, %r148, 3;
	setp.lt.u32 	%p29, %r148, 4;
	mov.f32 	%f628, 0f7F7FFFFF;
	mov.b32 	%r323, -1;
	mov.b32 	%r320, 0;
	@%p29 bra 	$L__BB1_56;
	and.b32  	%r320, %r148, 2147483644;
	mov.f32 	%f628, 0f7F7FFFFF;
	mov.b32 	%r323, -1;
	mov.b32 	%r315, 0;
$L__BB1_55:
	mul.wide.u32 	%rd37, %r315, 4;
	add.s64 	%rd38, %rd2, %rd37;
	ld.global.u32 	%r199, [%rd38];
	setp.eq.s32 	%p30, %r199, %r307;
	setp.gt.f32 	%p31, %f628, 0f00000000;
	and.pred  	%p32, %p30, %p31;
	selp.f32 	%f213, 0f00000000, %f628, %p32;
	selp.b32 	%r200, %r315, %r323, %p32;
	add.s32 	%r201, %r315, 1;
	ld.global.u32 	%r202, [%rd38+4];
	setp.eq.s32 	%p33, %r202, %r307;
	setp.gt.f32 	%p34, %f213, 0f00000000;
	and.pred  	%p35, %p33, %p34;
	selp.f32 	%f215, 0f00000000, %f213, %p35;
	selp.b32 	%r203, %r201, %r200, %p35;
	add.s32 	%r204, %r315, 2;
	ld.global.u32 	%r205, [%rd38+8];
	setp.eq.s32 	%p36, %r205, %r307;
	setp.gt.f32 	%p37, %f215, 0f00000000;
	and.pred  	%p38, %p36, %p37;
	selp.f32 	%f217, 0f00000000, %f215, %p38;
	selp.b32 	%r206, %r204, %r203, %p38;
	add.s32 	%r207, %r315, 3;
	ld.global.u32 	%r208, [%rd38+12];
	setp.eq.s32 	%p39, %r208, %r307;
	setp.gt.f32 	%p40, %f217, 0f00000000;
	and.pred  	%p41, %p39, %p40;
	selp.f32 	%f628, 0f00000000, %f217, %p41;
	selp.b32 	%r323, %r207, %r206, %p41;
	add.s32 	%r315, %r315, 4;
	setp.ne.s32 	%p42, %r315, %r320;
	@%p42 bra 	$L__BB1_55;
$L__BB1_56:
	setp.eq.s32 	%p43, %r61, 0;
	@%p43 bra 	$L__BB1_59;
	mov.b32 	%r322, 0;
$L__BB1_58:
	.pragma "nounroll";
	mul.wide.u32 	%rd39, %r320, 4;
	add.s64 	%rd40, %rd2, %rd39;
	ld.global.u32 	%r210, [%rd40];
	setp.eq.s32 	%p44, %r210, %r307;
	setp.gt.f32 	%p45, %f628, 0f00000000;
	and.pred  	%p46, %p44, %p45;
	selp.f32 	%f628, 0f00000000, %f628, %p46;
	selp.b32 	%r323, %r320, %r323, %p46;
	add.s32 	%r320, %r320, 1;
	add.s32 	%r322, %r322, 1;
	setp.ne.s32 	%p47, %r322, %r61;
	@%p47 bra 	$L__BB1_58;
$L__BB1_59:
	setp.neu.f32 	%p56, %f628, 0f7F7FFFFF;
	setp.eq.s32 	%p57, %r306, -1;
	or.pred  	%p58, %p56, %p57;
	@%p58 bra 	$L__BB1_81;
	mul.wide.s32 	%rd53, %r306, 4;
	add.s64 	%rd54, %rd3, %rd53;
	ld.global.u32 	%r220, [%rd54];
	setp.lt.s32 	%p59, %r220, 1;
	@%p59 bra 	$L__BB1_82;
	setp.lt.s32 	%p60, %r148, 1;
	mov.f32 	%f628, 0f7F7FFFFF;
	@%p60 bra 	$L__BB1_81;
	setp.lt.s32 	%p61, %r149, 1;
	@%p61 bra 	$L__BB1_75;
	add.s32 	%r237, %r149, -1;
	shr.u32 	%r238, %r237, 2;
	add.s32 	%r239, %r238, 1;
	and.b32  	%r77, %r239, 3;
	and.b32  	%r78, %r239, 2147483644;
	and.b32  	%r79, %r237, 12;
	and.b32  	%r80, %r237, 4;
	mov.f32 	%f628, 0f7F7FFFFF;
	mov.b32 	%r324, 0;
$L__BB1_64:
	mul.wide.u32 	%rd59, %r324, 4;
	add.s64 	%rd60, %rd2, %rd59;
	ld.global.u32 	%r240, [%rd60];
	setp.ne.s32 	%p81, %r240, %r306;
	@%p81 bra 	$L__BB1_74;
	setp.lt.u32 	%p82, %r149, 13;
	mul.lo.s32 	%r242, %r324, %r149;
	mul.wide.u32 	%rd61, %r242, 4;
	add.s64 	%rd8, %rd1, %rd61;
	mov.f32 	%f619, 0f00000000;
	mov.b32 	%r329, 0;
	@%p82 bra 	$L__BB1_68;
	mov.f32 	%f619, 0f00000000;
	mov.b32 	%r329, 0;
	mov.u32 	%r327, %r329;
$L__BB1_67:
	.pragma "nounroll";
	mul.wide.u32 	%rd62, %r329, 4;
	add.s64 	%rd63, %rd5, %rd62;
	ld.global.f32 	%f347, [%rd63];
	add.s64 	%rd64, %rd8, %rd62;
	ld.global.f32 	%f348, [%rd64];
	sub.f32 	%f349, %f347, %f348;
	ld.global.f32 	%f350, [%rd63+4];
	ld.global.f32 	%f351, [%rd64+4];
	sub.f32 	%f352, %f350, %f351;
	ld.global.f32 	%f353, [%rd63+8];
	ld.global.f32 	%f354, [%rd64+8];
	sub.f32 	%f355, %f353, %f354;
	ld.global.f32 	%f356, [%rd63+12];
	ld.global.f32 	%f357, [%rd64+12];
	sub.f32 	%f358, %f356, %f357;
	fma.rn.f32 	%f359, %f349, %f349, %f619;
	fma.rn.f32 	%f360, %f352, %f352, %f359;
	fma.rn.f32 	%f361, %f355, %f355, %f360;
	fma.rn.f32 	%f362, %f358, %f358, %f361;
	ld.global.f32 	%f363, [%rd63+16];
	ld.global.f32 	%f364, [%rd64+16];
	sub.f32 	%f365, %f363, %f364;
	ld.global.f32 	%f366, [%rd63+20];
	ld.global.f32 	%f367, [%rd64+20];
	sub.f32 	%f368, %f366, %f367;
	ld.global.f32 	%f369, [%rd63+24];
	ld.global.f32 	%f370, [%rd64+24];
	sub.f32 	%f371, %f369, %f370;
	ld.global.f32 	%f372, [%rd63+28];
	ld.global.f32 	%f373, [%rd64+28];
	sub.f32 	%f374, %f372, %f373;
	fma.rn.f32 	%f375, %f365, %f365, %f362;
	fma.rn.f32 	%f376, %f368, %f368, %f375;
	fma.rn.f32 	%f377, %f371, %f371, %f376;
	fma.rn.f32 	%f378, %f374, %f374, %f377;
	ld.global.f32 	%f379, [%rd63+32];
	ld.global.f32 	%f380, [%rd64+32];
	sub.f32 	%f381, %f379, %f380;
	ld.global.f32 	%f382, [%rd63+36];
	ld.global.f32 	%f383, [%rd64+36];
	sub.f32 	%f384, %f382, %f383;
	ld.global.f32 	%f385, [%rd63+40];
	ld.global.f32 	%f386, [%rd64+40];
	sub.f32 	%f387, %f385, %f386;
	ld.global.f32 	%f388, [%rd63+44];
	ld.global.f32 	%f389, [%rd64+44];
	sub.f32 	%f390, %f388, %f389;
	fma.rn.f32 	%f391, %f381, %f381, %f378;
	fma.rn.f32 	%f392, %f384, %f384, %f391;
	fma.rn.f32 	%f393, %f387, %f387, %f392;
	fma.rn.f32 	%f394, %f390, %f390, %f393;
	ld.global.f32 	%f395, [%rd63+48];
	ld.global.f32 	%f396, [%rd64+48];
	sub.f32 	%f397, %f395, %f396;
	ld.global.f32 	%f398, [%rd63+52];
	ld.global.f32 	%f399, [%rd64+52];
	sub.f32 	%f400, %f398, %f399;
	ld.global.f32 	%f401, [%rd63+56];
	ld.global.f32 	%f402, [%rd64+56];
	sub.f32 	%f403, %f401, %f402;
	ld.global.f32 	%f404, [%rd63+60];
	ld.global.f32 	%f405, [%rd64+60];
	sub.f32 	%f406, %f404, %f405;
	fma.rn.f32 	%f407, %f397, %f397, %f394;
	fma.rn.f32 	%f408, %f400, %f400, %f407;
	fma.rn.f32 	%f409, %f403, %f403, %f408;
	fma.rn.f32 	%f619, %f406, %f406, %f409;
	add.s32 	%r329, %r329, 16;
	add.s32 	%r327, %r327, 4;
	setp.eq.s32 	%p83, %r327, %r78;
	@%p83 bra 	$L__BB1_68;
	bra.uni 	$L__BB1_67;
$L__BB1_68:
	setp.eq.s32 	%p84, %r77, 0;
	@%p84 bra 	$L__BB1_73;
	setp.eq.s32 	%p85, %r79, 0;
	@%p85 bra 	$L__BB1_71;
	mul.wide.u32 	%rd65, %r329, 4;
	add.s64 	%rd66, %rd5, %rd65;
	ld.global.f32 	%f411, [%rd66];
	add.s64 	%rd67, %rd8, %rd65;
	ld.global.f32 	%f412, [%rd67];
	sub.f32 	%f413, %f411, %f412;
	ld.global.f32 	%f414, [%rd66+4];
	ld.global.f32 	%f415, [%rd67+4];
	sub.f32 	%f416, %f414, %f415;
	ld.global.f32 	%f417, [%rd66+8];
	ld.global.f32 	%f418, [%rd67+8];
	sub.f32 	%f419, %f417, %f418;
	ld.global.f32 	%f420, [%rd66+12];
	ld.global.f32 	%f421, [%rd67+12];
	sub.f32 	%f422, %f420, %f421;
	fma.rn.f32 	%f423, %f413, %f413, %f619;
	fma.rn.f32 	%f424, %f416, %f416, %f423;
	fma.rn.f32 	%f425, %f419, %f419, %f424;
	fma.rn.f32 	%f426, %f422, %f422, %f425;
	ld.global.f32 	%f427, [%rd66+16];
	ld.global.f32 	%f428, [%rd67+16];
	sub.f32 	%f429, %f427, %f428;
	ld.global.f32 	%f430, [%rd66+20];
	ld.global.f32 	%f431, [%rd67+20];
	sub.f32 	%f432, %f430, %f431;
	ld.global.f32 	%f433, [%rd66+24];
	ld.global.f32 	%f434, [%rd67+24];
	sub.f32 	%f435, %f433, %f434;
	ld.global.f32 	%f436, [%rd66+28];
	ld.global.f32 	%f437, [%rd67+28];
	sub.f32 	%f438, %f436, %f437;
	fma.rn.f32 	%f439, %f429, %f429, %f426;
	fma.rn.f32 	%f440, %f432, %f432, %f439;
	fma.rn.f32 	%f441, %f435, %f435, %f440;
	fma.rn.f32 	%f619, %f438, %f438, %f441;
	add.s32 	%r329, %r329, 8;
$L__BB1_71:
	setp.ne.s32 	%p86, %r80, 0;
	@%p86 bra 	$L__BB1_73;
	mul.wide.u32 	%rd68, %r329, 4;
	add.s64 	%rd69, %rd5, %rd68;
	ld.global.f32 	%f442, [%rd69];
	add.s64 	%rd70, %rd8, %rd68;
	ld.global.f32 	%f443, [%rd70];
	sub.f32 	%f444, %f442, %f443;
	ld.global.f32 	%f445, [%rd69+4];
	ld.global.f32 	%f446, [%rd70+4];
	sub.f32 	%f447, %f445, %f446;
	ld.global.f32 	%f448, [%rd69+8];
	ld.global.f32 	%f449, [%rd70+8];
	sub.f32 	%f450, %f448, %f449;
	ld.global.f32 	%f451, [%rd69+12];
	ld.global.f32 	%f452, [%rd70+12];
	sub.f32 	%f453, %f451, %f452;
	fma.rn.f32 	%f454, %f444, %f444, %f619;
	fma.rn.f32 	%f455, %f447, %f447, %f454;
	fma.rn.f32 	%f456, %f450, %f450, %f455;
	fma.rn.f32 	%f619, %f453, %f453, %f456;
$L__BB1_73:
	setp.lt.f32 	%p87, %f619, %f628;
	selp.f32 	%f628, %f619, %f628, %p87;
	selp.b32 	%r323, %r324, %r323, %p87;
$L__BB1_74:
	add.s32 	%r324, %r324, 1;
	setp.eq.s32 	%p88, %r324, %r148;
	@%p88 bra 	$L__BB1_81;
	bra.uni 	$L__BB1_64;
$L__BB1_75:
	and.b32  	%r93, %r148, 3;
	setp.lt.u32 	%p62, %r148, 4;
	mov.f32 	%f628, 0f7F7FFFFF;
	mov.b32 	%r336, 0;
	@%p62 bra 	$L__BB1_78;
	and.b32  	%r336, %r148, 2147483644;
	mov.f32 	%f628, 0f7F7FFFFF;
	mov.b32 	%r331, 0;
$L__BB1_77:
	mul.wide.u32 	%rd55, %r331, 4;
	add.s64 	%rd56, %rd2, %rd55;
	ld.global.u32 	%r224, [%rd56];
	setp.eq.s32 	%p63, %r224, %r306;
	setp.gt.f32 	%p64, %f628, 0f00000000;
	and.pred  	%p65, %p63, %p64;
	selp.f32 	%f337, 0f00000000, %f628, %p65;
	selp.b32 	%r225, %r331, %r323, %p65;
	add.s32 	%r226, %r331, 1;
	ld.global.u32 	%r227, [%rd56+4];
	setp.eq.s32 	%p66, %r227, %r306;
	setp.gt.f32 	%p67, %f337, 0f00000000;
	and.pred  	%p68, %p66, %p67;
	selp.f32 	%f339, 0f00000000, %f337, %p68;
	selp.b32 	%r228, %r226, %r225, %p68;
	add.s32 	%r229, %r331, 2;
	ld.global.u32 	%r230, [%rd56+8];
	setp.eq.s32 	%p69, %r230, %r306;
	setp.gt.f32 	%p70, %f339, 0f00000000;
	and.pred  	%p71, %p69, %p70;
	selp.f32 	%f341, 0f00000000, %f339, %p71;
	selp.b32 	%r231, %r229, %r228, %p71;
	add.s32 	%r232, %r331, 3;
	ld.global.u32 	%r233, [%rd56+12];
	setp.eq.s32 	%p72, %r233, %r306;
	setp.gt.f32 	%p73, %f341, 0f00000000;
	and.pred  	%p74, %p72, %p73;
	selp.f32 	%f628, 0f00000000, %f341, %p74;
	selp.b32 	%r323, %r232, %r231, %p74;
	add.s32 	%r331, %r331, 4;
	setp.ne.s32 	%p75, %r331, %r336;
	@%p75 bra 	$L__BB1_77;
$L__BB1_78:
	setp.eq.s32 	%p76, %r93, 0;
	@%p76 bra 	$L__BB1_81;
	mov.b32 	%r338, 0;
$L__BB1_80:
	.pragma "nounroll";
	mul.wide.u32 	%rd57, %r336, 4;
	add.s64 	%rd58, %rd2, %rd57;
	ld.global.u32 	%r235, [%rd58];
	setp.eq.s32 	%p77, %r235, %r306;
	setp.gt.f32 	%p78, %f628, 0f00000000;
	and.pred  	%p79, %p77, %p78;
	selp.f32 	%f628, 0f00000000, %f628, %p79;
	selp.b32 	%r323, %r336, %r323, %p79;
	add.s32 	%r336, %r336, 1;
	add.s32 	%r338, %r338, 1;
	setp.ne.s32 	%p80, %r338, %r93;
	@%p80 bra 	$L__BB1_80;
$L__BB1_81:
	setp.neu.f32 	%p89, %f628, 0f7F7FFFFF;
	@%p89 bra 	$L__BB1_113;
$L__BB1_82:
	ld.shared.f32 	%f457, [shared_mem];
	add.f32 	%f63, %f457, %f457;
	min.s32 	%r244, %r150, %r148;
	setp.lt.s32 	%p90, %r244, 1;
	@%p90 bra 	$L__BB1_113;
	setp.gt.s32 	%p91, %r149, 0;
	@%p91 bra 	$L__BB1_96;
	and.b32  	%r110, %r148, 3;
	and.b32  	%r111, %r148, 2147483644;
	mov.f32 	%f643, 0f7F7FFFFF;
	mov.b32 	%r351, 0;
$L__BB1_85:
	setp.eq.s32 	%p92, %r351, %r307;
	setp.eq.s32 	%p93, %r351, %r306;
	or.pred  	%p94, %p92, %p93;
	@%p94 bra 	$L__BB1_95;
	shl.b32 	%r246, %r351, 2;
	mov.u32 	%r247, shared_mem;
	add.s32 	%r248, %r247, %r246;
	ld.shared.f32 	%f459, [%r248];
	setp.ge.f32 	%p95, %f459, %f63;
	@%p95 bra 	$L__BB1_95;
	mul.wide.u32 	%rd71, %r351, 4;
	add.s64 	%rd72, %rd3, %rd71;
	ld.global.u32 	%r249, [%rd72];
	setp.eq.s32 	%p96, %r249, 0;
	@%p96 bra 	$L__BB1_95;
	setp.lt.u32 	%p97, %r148, 4;
	mov.b32 	%r356, 0;
	@%p97 bra 	$L__BB1_91;
	mov.b32 	%r353, 0;
$L__BB1_90:
	mul.wide.u32 	%rd73, %r353, 4;
	add.s64 	%rd74, %rd2, %rd73;
	ld.global.u32 	%r253, [%rd74];
	setp.eq.s32 	%p98, %r253, %r351;
	setp.gt.f32 	%p99, %f643, 0f00000000;
	and.pred  	%p100, %p98, %p99;
	selp.f32 	%f461, 0f00000000, %f643, %p100;
	selp.b32 	%r254, %r353, %r323, %p100;
	add.s32 	%r255, %r353, 1;
	ld.global.u32 	%r256, [%rd74+4];
	setp.eq.s32 	%p101, %r256, %r351;
	setp.gt.f32 	%p102, %f461, 0f00000000;
	and.pred  	%p103, %p101, %p102;
	selp.f32 	%f463, 0f00000000, %f461, %p103;
	selp.b32 	%r257, %r255, %r254, %p103;
	add.s32 	%r258, %r353, 2;
	ld.global.u32 	%r259, [%rd74+8];
	setp.eq.s32 	%p104, %r259, %r351;
	setp.gt.f32 	%p105, %f463, 0f00000000;
	and.pred  	%p106, %p104, %p105;
	selp.f32 	%f465, 0f00000000, %f463, %p106;
	selp.b32 	%r260, %r258, %r257, %p106;
	add.s32 	%r261, %r353, 3;
	ld.global.u32 	%r262, [%rd74+12];
	setp.eq.s32 	%p107, %r262, %r351;
	setp.gt.f32 	%p108, %f465, 0f00000000;
	and.pred  	%p109, %p107, %p108;
	selp.f32 	%f643, 0f00000000, %f465, %p109;
	selp.b32 	%r323, %r261, %r260, %p109;
	add.s32 	%r353, %r353, 4;
	setp.ne.s32 	%p110, %r353, %r111;
	mov.u32 	%r356, %r111;
	@%p110 bra 	$L__BB1_90;
$L__BB1_91:
	setp.eq.s32 	%p111, %r110, 0;
	@%p111 bra 	$L__BB1_95;
	setp.eq.s32 	%p112, %r110, 1;
	mul.wide.u32 	%rd75, %r356, 4;
	add.s64 	%rd16, %rd2, %rd75;
	ld.global.u32 	%r263, [%rd16];
	setp.eq.s32 	%p113, %r263, %r351;
	setp.gt.f32 	%p114, %f643, 0f00000000;
	and.pred  	%p115, %p113, %p114;
	selp.f32 	%f643, 0f00000000, %f643, %p115;
	selp.b32 	%r323, %r356, %r323, %p115;
	@%p112 bra 	$L__BB1_95;
	setp.eq.s32 	%p116, %r110, 2;
	add.s32 	%r264, %r356, 1;
	ld.global.u32 	%r265, [%rd16+4];
	setp.eq.s32 	%p117, %r265, %r351;
	setp.gt.f32 	%p118, %f643, 0f00000000;
	and.pred  	%p119, %p117, %p118;
	selp.f32 	%f643, 0f00000000, %f643, %p119;
	selp.b32 	%r323, %r264, %r323, %p119;
	@%p116 bra 	$L__BB1_95;
	add.s32 	%r266, %r356, 2;
	ld.global.u32 	%r267, [%rd16+8];
	setp.eq.s32 	%p120, %r267, %r351;
	setp.gt.f32 	%p121, %f643, 0f00000000;
	and.pred  	%p122, %p120, %p121;
	selp.f32 	%f643, 0f00000000, %f643, %p122;
	selp.b32 	%r323, %r266, %r323, %p122;
$L__BB1_95:
	add.s32 	%r351, %r351, 1;
	setp.ne.s32 	%p123, %r351, %r150;
	@%p123 bra 	$L__BB1_85;
	bra.uni 	$L__BB1_113;
$L__BB1_96:
	add.s32 	%r269, %r149, -1;
	shr.u32 	%r270, %r269, 2;
	add.s32 	%r271, %r270, 1;
	and.b32  	%r112, %r271, 3;
	and.b32  	%r113, %r269, 12;
	and.b32  	%r114, %r269, 4;
	and.b32  	%r272, %r271, 2147483644;
	neg.s32 	%r115, %r272;
	mul.wide.s32 	%rd76, %r3, 4;
	add.s64 	%rd77, %rd76, %rd4;
	add.s64 	%rd9, %rd77, 32;
	mov.f32 	%f630, 0f7F7FFFFF;
	mov.b32 	%r341, 0;
$L__BB1_97:
	setp.eq.s32 	%p124, %r341, %r307;
	setp.eq.s32 	%p125, %r341, %r306;
	or.pred  	%p126, %p124, %p125;
	@%p126 bra 	$L__BB1_112;
	shl.b32 	%r273, %r341, 2;
	mov.u32 	%r274, shared_mem;
	add.s32 	%r275, %r274, %r273;
	ld.shared.f32 	%f468, [%r275];
	setp.ge.f32 	%p127, %f468, %f63;
	@%p127 bra 	$L__BB1_112;
	mul.wide.u32 	%rd78, %r341, 4;
	add.s64 	%rd79, %rd3, %rd78;
	ld.global.u32 	%r276, [%rd79];
	setp.eq.s32 	%p128, %r276, 0;
	@%p128 bra 	$L__BB1_112;
	mov.b32 	%r344, 0;
$L__BB1_101:
	mul.wide.u32 	%rd80, %r344, 4;
	add.s64 	%rd81, %rd2, %rd80;
	ld.global.u32 	%r278, [%rd81];
	setp.ne.s32 	%p129, %r278, %r341;
	@%p129 bra 	$L__BB1_111;
	setp.lt.u32 	%p130, %r149, 13;
	mul.lo.s32 	%r122, %r344, %r149;
	mov.f32 	%f634, 0f00000000;
	mov.b32 	%r349, 0;
	@%p130 bra 	$L__BB1_105;
	mul.wide.u32 	%rd82, %r122, 4;
	add.s64 	%rd83, %rd1, %rd82;
	add.s64 	%rd96, %rd83, 32;
	mov.f32 	%f634, 0f00000000;
	mov.b32 	%r349, 0;
	mov.u64 	%rd97, %rd9;
	mov.u32 	%r346, %r115;
$L__BB1_104:
	.pragma "nounroll";
	ld.global.f32 	%f472, [%rd97+-32];
	ld.global.f32 	%f473, [%rd96+-32];
	sub.f32 	%f474, %f472, %f473;
	ld.global.f32 	%f475, [%rd97+-28];
	ld.global.f32 	%f476, [%rd96+-28];
	sub.f32 	%f477, %f475, %f476;
	ld.global.f32 	%f478, [%rd97+-24];
	ld.global.f32 	%f479, [%rd96+-24];
	sub.f32 	%f480, %f478, %f479;
	ld.global.f32 	%f481, [%rd97+-20];
	ld.global.f32 	%f482, [%rd96+-20];
	sub.f32 	%f483, %f481, %f482;
	fma.rn.f32 	%f484, %f474, %f474, %f634;
	fma.rn.f32 	%f485, %f477, %f477, %f484;
	fma.rn.f32 	%f486, %f480, %f480, %f485;
	fma.rn.f32 	%f487, %f483, %f483, %f486;
	ld.global.f32 	%f488, [%rd97+-16];
	ld.global.f32 	%f489, [%rd96+-16];
	sub.f32 	%f490, %f488, %f489;
	ld.global.f32 	%f491, [%rd97+-12];
	ld.global.f32 	%f492, [%rd96+-12];
	sub.f32 	%f493, %f491, %f492;
	ld.global.f32 	%f494, [%rd97+-8];
	ld.global.f32 	%f495, [%rd96+-8];
	sub.f32 	%f496, %f494, %f495;
	ld.global.f32 	%f497, [%rd97+-4];
	ld.global.f32 	%f498, [%rd96+-4];
	sub.f32 	%f499, %f497, %f498;
	fma.rn.f32 	%f500, %f490, %f490, %f487;
	fma.rn.f32 	%f501, %f493, %f493, %f500;
	fma.rn.f32 	%f502, %f496, %f496, %f501;
	fma.rn.f32 	%f503, %f499, %f499, %f502;
	ld.global.f32 	%f504, [%rd97];
	ld.global.f32 	%f505, [%rd96];
	sub.f32 	%f506, %f504, %f505;
	ld.global.f32 	%f507, [%rd97+4];
	ld.global.f32 	%f508, [%rd96+4];
	sub.f32 	%f509, %f507, %f508;
	ld.global.f32 	%f510, [%rd97+8];
	ld.global.f32 	%f511, [%rd96+8];
	sub.f32 	%f512, %f510, %f511;
	ld.global.f32 	%f513, [%rd97+12];
	ld.global.f32 	%f514, [%rd96+12];
	sub.f32 	%f515, %f513, %f514;
	fma.rn.f32 	%f516, %f506, %f506, %f503;
	fma.rn.f32 	%f517, %f509, %f509, %f516;
	fma.rn.f32 	%f518, %f512, %f512, %f517;
	fma.rn.f32 	%f519, %f515, %f515, %f518;
	ld.global.f32 	%f520, [%rd97+16];
	ld.global.f32 	%f521, [%rd96+16];
	sub.f32 	%f522, %f520, %f521;
	ld.global.f32 	%f523, [%rd97+20];
	ld.global.f32 	%f524, [%rd96+20];
	sub.f32 	%f525, %f523, %f524;
	ld.global.f32 	%f526, [%rd97+24];
	ld.global.f32 	%f527, [%rd96+24];
	sub.f32 	%f528, %f526, %f527;
	ld.global.f32 	%f529, [%rd97+28];
	ld.global.f32 	%f530, [%rd96+28];
	sub.f32 	%f531, %f529, %f530;
	fma.rn.f32 	%f532, %f522, %f522, %f519;
	fma.rn.f32 	%f533, %f525, %f525, %f532;
	fma.rn.f32 	%f534, %f528, %f528, %f533;
	fma.rn.f32 	%f634, %f531, %f531, %f534;
	add.s32 	%r349, %r349, 16;
	add.s32 	%r346, %r346, 4;
	add.s64 	%rd97, %rd97, 64;
	add.s64 	%rd96, %rd96, 64;
	setp.eq.s32 	%p131, %r346, 0;
	@%p131 bra 	$L__BB1_105;
	bra.uni 	$L__BB1_104;
$L__BB1_105:
	setp.eq.s32 	%p132, %r112, 0;
	@%p132 bra 	$L__BB1_110;
	mul.wide.u32 	%rd84, %r122, 4;
	add.s64 	%rd15, %rd1, %rd84;
	setp.eq.s32 	%p133, %r113, 0;
	@%p133 bra 	$L__BB1_108;
	mul.wide.u32 	%rd85, %r349, 4;
	add.s64 	%rd86, %rd5, %rd85;
	ld.global.f32 	%f536, [%rd86];
	add.s64 	%rd87, %rd15, %rd85;
	ld.global.f32 	%f537, [%rd87];
	sub.f32 	%f538, %f536, %f537;
	ld.global.f32 	%f539, [%rd86+4];
	ld.global.f32 	%f540, [%rd87+4];
	sub.f32 	%f541, %f539, %f540;
	ld.global.f32 	%f542, [%rd86+8];
	ld.global.f32 	%f543, [%rd87+8];
	sub.f32 	%f544, %f542, %f543;
	ld.global.f32 	%f545, [%rd86+12];
	ld.global.f32 	%f546, [%rd87+12];
	sub.f32 	%f547, %f545, %f546;
	fma.rn.f32 	%f548, %f538, %f538, %f634;
	fma.rn.f32 	%f549, %f541, %f541, %f548;
	fma.rn.f32 	%f550, %f544, %f544, %f549;
	fma.rn.f32 	%f551, %f547, %f547, %f550;
	ld.global.f32 	%f552, [%rd86+16];
	ld.global.f32 	%f553, [%rd87+16];
	sub.f32 	%f554, %f552, %f553;
	ld.global.f32 	%f555, [%rd86+20];
	ld.global.f32 	%f556, [%rd87+20];
	sub.f32 	%f557, %f555, %f556;
	ld.global.f32 	%f558, [%rd86+24];
	ld.global.f32 	%f559, [%rd87+24];
	sub.f32 	%f560, %f558, %f559;
	ld.global.f32 	%f561, [%rd86+28];
	ld.global.f32 	%f562, [%rd87+28];
	sub.f32 	%f563, %f561, %f562;
	fma.rn.f32 	%f564, %f554, %f554, %f551;
	fma.rn.f32 	%f565, %f557, %f557, %f564;
	fma.rn.f32 	%f566, %f560, %f560, %f565;
	fma.rn.f32 	%f634, %f563, %f563, %f566;
	add.s32 	%r349, %r349, 8;
$L__BB1_108:
	setp.ne.s32 	%p134, %r114, 0;
	@%p134 bra 	$L__BB1_110;
	mul.wide.u32 	%rd88, %r349, 4;
	add.s64 	%rd89, %rd5, %rd88;
	ld.global.f32 	%f567, [%rd89];
	add.s64 	%rd90, %rd15, %rd88;
	ld.global.f32 	%f568, [%rd90];
	sub.f32 	%f569, %f567, %f568;
	ld.global.f32 	%f570, [%rd89+4];
	ld.global.f32 	%f571, [%rd90+4];
	sub.f32 	%f572, %f570, %f571;
	ld.global.f32 	%f573, [%rd89+8];
	ld.global.f32 	%f574, [%rd90+8];
	sub.f32 	%f575, %f573, %f574;
	ld.global.f32 	%f576, [%rd89+12];
	ld.global.f32 	%f577, [%rd90+12];
	sub.f32 	%f578, %f576, %f577;
	fma.rn.f32 	%f579, %f569, %f569, %f634;
	fma.rn.f32 	%f580, %f572, %f572, %f579;
	fma.rn.f32 	%f581, %f575, %f575, %f580;
	fma.rn.f32 	%f634, %f578, %f578, %f581;
$L__BB1_110:
	setp.lt.f32 	%p135, %f634, %f630;
	selp.f32 	%f630, %f634, %f630, %p135;
	selp.b32 	%r323, %r344, %r323, %p135;
$L__BB1_111:
	add.s32 	%r344, %r344, 1;
	setp.eq.s32 	%p136, %r344, %r148;
	@%p136 bra 	$L__BB1_112;
	bra.uni 	$L__BB1_101;
$L__BB1_112:
	add.s32 	%r341, %r341, 1;
	setp.eq.s32 	%p137, %r341, %r150;
	@%p137 bra 	$L__BB1_113;
	bra.uni 	$L__BB1_97;
$L__BB1_113:
	ld.param.u64 	%rd95, [cluster_search_param_5];
	cvta.to.global.u64 	%rd91, %rd95;
	mul.wide.s32 	%rd92, %r2, 4;
	add.s64 	%rd93, %rd91, %rd92;
	st.global.u32 	[%rd93], %r323;
$L__BB1_114:
	ret;

}


// ===== COMPILED SASS (sm_100) =====

	.target	sm_100

	.elftype	@"ET_EXEC"


//--------------------- .note.nv.tkinfo           --------------------------
	.section	.note.nv.tkinfo,"",@"SHT_NOTE"
	.sectionflags	@"SHF_NOTE_NV_TKINFO"
	.tkinfo
        /*0018*/ 	.word	0x00000002
        /*0030*/ 	.string	""
        /*0030*/ 	.string	"ptxas"
        /*0030*/ 	.string	"Cuda compilation tools, release 13.0, V13.0.88"
        /*0030*/ 	.string	"Build cuda_13.0.r13.0/compiler.36424714_0"
        /*0030*/ 	.string	"-arch sm_100 -m 64 "



//--------------------- .note.nv.cuinfo           --------------------------
	.section	.note.nv.cuinfo,"",@"SHT_NOTE"
	.sectionflags	@"SHF_NOTE_NV_CUINFO"
        /*0018*/ 	.short	0x0002
        /*001a*/ 	.short	0x0064
        /*001c*/ 	.short	0x0082
	.zero		2


//--------------------- .nv.info                  --------------------------
	.section	.nv.info,"",@"SHT_CUDA_INFO"
	.align	4


	//----- nvinfo : EIATTR_REGCOUNT
	.align		4
        /*0000*/ 	.byte	0x04, 0x2f
        /*0002*/ 	.short	(.L_1 - .L_0)
	.align		4
.L_0:
        /*0004*/ 	.word	index@(deterministic_clustering)
        /*0008*/ 	.word	0x00000020


	//----- nvinfo : EIATTR_FRAME_SIZE
	.align		4
.L_1:
        /*000c*/ 	.byte	0x04, 0x11
        /*000e*/ 	.short	(.L_3 - .L_2)
	.align		4
.L_2:
        /*0010*/ 	.word	index@($__internal_0_$__cuda_sm20_rem_s64)
        /*0014*/ 	.word	0x00000000


	//----- nvinfo : EIATTR_FRAME_SIZE
	.align		4
.L_3:
        /*0018*/ 	.byte	0x04, 0x11
        /*001a*/ 	.short	(.L_5 - .L_4)
	.align		4
.L_4:
        /*001c*/ 	.word	index@(deterministic_clustering)
        /*0020*/ 	.word	0x00000000


	//----- nvinfo : EIATTR_REGCOUNT
	.align		4
.L_5:
        /*0024*/ 	.byte	0x04, 0x2f
        /*0026*/ 	.short	(.L_7 - .L_6)
	.align		4
.L_6:
        /*0028*/ 	.word	index@(cluster_search)
        /*002c*/ 	.word	0x00000020


	//----- nvinfo : EIATTR_FRAME_SIZE
	.align		4
.L_7:
        /*0030*/ 	.byte	0x04, 0x11
        /*0032*/ 	.short	(.L_9 - .L_8)
	.align		4
.L_8:
        /*0034*/ 	.word	index@(cluster_search)
        /*0038*/ 	.word	0x00000000


	//----- nvinfo : EIATTR_MIN_STACK_SIZE
	.align		4
.L_9:
        /*003c*/ 	.byte	0x04, 0x12
        /*003e*/ 	.short	(.L_11 - .L_10)
	.align		4
.L_10:
        /*0040*/ 	.word	index@(cluster_search)
        /*0044*/ 	.word	0x00000000


	//----- nvinfo : EIATTR_MIN_STACK_SIZE
	.align		4
.L_11:
        /*0048*/ 	.byte	0x04, 0x12
        /*004a*/ 	.short	(.L_13 - .L_12)
	.align		4
.L_12:
        /*004c*/ 	.word	index@(deterministic_clustering)
        /*0050*/ 	.word	0x00000000
.L_13:


//--------------------- .nv.compat                --------------------------
	.section	.nv.compat,"",@"SHT_CUDA_COMPAT_INFO"
	.align	4
        /*0000*/ 	.byte	0x02, 0x09, 0x00, 0x00, 0x02, 0x02, 0x01, 0x00, 0x02, 0x05, 0x05, 0x00, 0x03, 0x07, 0x01, 0x01
        /*0010*/ 	.byte	0x02, 0x03, 0x00, 0x00, 0x02, 0x06, 0x01, 0x00, 0x04, 0x0b, 0x08, 0x00, 0x01, 0x00, 0x00, 0x00
        /*0020*/ 	.byte	0x00, 0x00, 0x00, 0x00


//--------------------- .nv.info.cluster_search   --------------------------
	.section	.nv.info.cluster_search,"",@"SHT_CUDA_INFO"
	.sectionflags	@""
	.align	4


	//----- nvinfo : EIATTR_CUDA_API_VERSION
	.align		4
        /*0000*/ 	.byte	0x04, 0x37
        /*0002*/ 	.short	(.L_15 - .L_14)
.L_14:
        /*0004*/ 	.word	0x00000082


	//----- nvinfo : EIATTR_KPARAM_INFO
	.align		4
.L_15:
        /*0008*/ 	.byte	0x04, 0x17
        /*000a*/ 	.short	(.L_17 - .L_16)
.L_16:
        /*000c*/ 	.word	0x00000000
        /*0010*/ 	.short	0x0009
        /*0012*/ 	.short	0x003c
        /*0014*/ 	.byte	0x00, 0xf0, 0x11, 0x00


	//----- nvinfo : EIATTR_KPARAM_INFO
	.align		4
.L_17:
        /*0018*/ 	.byte	0x04, 0x17
        /*001a*/ 	.short	(.L_19 - .L_18)
.L_18:
        /*001c*/ 	.word	0x00000000
        /*0020*/ 	.short	0x0008
        /*0022*/ 	.short	0x0038
        /*0024*/ 	.byte	0x00, 0xf0, 0x11, 0x00


	//----- nvinfo : EIATTR_KPARAM_INFO
	.align		4
.L_19:
        /*0028*/ 	.byte	0x04, 0x17
        /*002a*/ 	.short	(.L_21 - .L_20)
.L_20:
        /*002c*/ 	.word	0x00000000
        /*0030*/ 	.short	0x0007
        /*0032*/ 	.short	0x0034
        /*0034*/ 	.byte	0x00, 0xf0, 0x11, 0x00


	//----- nvinfo : EIATTR_KPARAM_INFO
	.align		4
.L_21:
        /*0038*/ 	.byte	0x04, 0x17
        /*003a*/ 	.short	(.L_23 - .L_22)
.L_22:
        /*003c*/ 	.word	0x00000000
        /*0040*/ 	.short	0x0006
        /*0042*/ 	.short	0x0030
        /*0044*/ 	.byte	0x00, 0xf0, 0x11, 0x00


	//----- nvinfo : EIATTR_KPARAM_INFO
	.align		4
.L_23:
        /*0048*/ 	.byte	0x04, 0x17
        /*004a*/ 	.short	(.L_25 - .L_24)
.L_24:
        /*004c*/ 	.word	0x00000000
        /*0050*/ 	.short	0x0005
        /*0052*/ 	.short	0x0028
        /*0054*/ 	.byte	0x00, 0xf5, 0x21, 0x00


	//----- nvinfo : EIATTR_KPARAM_INFO
	.align		4
.L_25:
        /*0058*/ 	.byte	0x04, 0x17
        /*005a*/ 	.short	(.L_27 - .L_26)
.L_26:
        /*005c*/ 	.word	0x00000000
        /*0060*/ 	.short	0x0004
        /*0062*/ 	.short	0x0020
        /*0064*/ 	.byte	0x00, 0xf5, 0x21, 0x00


	//----- nvinfo : EIATTR_KPARAM_INFO
	.align		4
.L_27:
        /*0068*/ 	.byte	0x04, 0x17
        /*006a*/ 	.short	(.L_29 - .L_28)
.L_28:
        /*006c*/ 	.word	0x00000000
        /*0070*/ 	.short	0x0003
        /*0072*/ 	.short	0x0018
        /*0074*/ 	.byte	0x00, 0xf5, 0x21, 0x00


	//----- nvinfo : EIATTR_KPARAM_INFO
	.align		4
.L_29:
        /*0078*/ 	.byte	0x04, 0x17
        /*007a*/ 	.short	(.L_31 - .L_30)
.L_30:
        /*007c*/ 	.word	0x00000000
        /*0080*/ 	.short	0x0002
        /*0082*/ 	.short	0x0010
        /*0084*/ 	.byte	0x00, 0xf5, 0x21, 0x00


	//----- nvinfo : EIATTR_KPARAM_INFO
	.align		4
.L_31:
        /*0088*/ 	.byte	0x04, 0x17
        /*008a*/ 	.short	(.L_33 - .L_32)
.L_32:
        /*008c*/ 	.word	0x00000000
        /*0090*/ 	.short	0x0001
        /*0092*/ 	.short	0x0008
        /*0094*/ 	.byte	0x00, 0xf5, 0x21, 0x00


	//----- nvinfo : EIATTR_KPARAM_INFO
	.align		4
.L_33:
        /*0098*/ 	.byte	0x04, 0x17
        /*009a*/ 	.short	(.L_35 - .L_34)
.L_34:
        /*009c*/ 	.word	0x00000000
        /*00a0*/ 	.short	0x0000
        /*00a2*/ 	.short	0x0000
        /*00a4*/ 	.byte	0x00, 0xf5, 0x21, 0x00


	//----- nvinfo : EIATTR_SPARSE_MMA_MASK
	.align		4
.L_35:
        /*00a8*/ 	.byte	0x03, 0x50
        /*00aa*/ 	.short	0x0000


	//----- nvinfo : EIATTR_MAXREG_COUNT
	.align		4
        /*00ac*/ 	.byte	0x03, 0x1b
        /*00ae*/ 	.short	0x00ff


	//----- nvinfo : EIATTR_MERCURY_ISA_VERSION
	.align		4
        /*00b0*/ 	.byte	0x03, 0x5f
        /*00b2*/ 	.short	0x0101


	//----- nvinfo : EIATTR_VRC_CTA_INIT_COUNT
	.align		4
        /*00b4*/ 	.byte	0x02, 0x4a
	.zero		1
	.zero		1


	//----- nvinfo : EIATTR_EXIT_INSTR_OFFSETS
	.align		4
        /*00b8*/ 	.byte	0x04, 0x1c
        /*00ba*/ 	.short	(.L_37 - .L_36)


	//   ....[0]....
.L_36:
        /*00bc*/ 	.word	0x00000070


	//   ....[1]....
        /*00c0*/ 	.word	0x00005d50


	//----- nvinfo : EIATTR_CRS_STACK_SIZE
	.align		4
.L_37:
        /*00c4*/ 	.byte	0x04, 0x1e
        /*00c6*/ 	.short	(.L_39 - .L_38)
.L_38:
        /*00c8*/ 	.word	0x00000000


	//----- nvinfo : EIATTR_CBANK_PARAM_SIZE
	.align		4
.L_39:
        /*00cc*/ 	.byte	0x03, 0x19
        /*00ce*/ 	.short	0x0040


	//----- nvinfo : EIATTR_PARAM_CBANK
	.align		4
        /*00d0*/ 	.byte	0x04, 0x0a
        /*00d2*/ 	.short	(.L_41 - .L_40)
	.align		4
.L_40:
        /*00d4*/ 	.word	index@(.nv.constant0.cluster_search)
        /*00d8*/ 	.short	0x0380
        /*00da*/ 	.short	0x0040


	//----- nvinfo : EIATTR_SW_WAR
	.align		4
.L_41:
        /*00dc*/ 	.byte	0x04, 0x36
        /*00de*/ 	.short	(.L_43 - .L_42)
.L_42:
        /*00e0*/ 	.word	0x00000008
.L_43:


//--------------------- .nv.info.deterministic_clustering --------------------------
	.section	.nv.info.deterministic_clustering,"",@"SHT_CUDA_INFO"
	.sectionflags	@""
	.align	4


	//----- nvinfo : EIATTR_CUDA_API_VERSION
	.align		4
        /*0000*/ 	.byte	0x04, 0x37
        /*0002*/ 	.short	(.L_45 - .L_44)
.L_44:
        /*0004*/ 	.word	0x00000082


	//----- nvinfo : EIATTR_KPARAM_INFO
	.align		4
.L_45:
        /*0008*/ 	.byte	0x04, 0x17
        /*000a*/ 	.short	(.L_47 - .L_46)
.L_46:
        /*000c*/ 	.word	0x00000000
        /*0010*/ 	.short	0x0006
        /*0012*/ 	.short	0x0028
        /*0014*/ 	.byte	0x00, 0xf0, 0x11, 0x00


	//----- nvinfo : EIATTR_KPARAM_INFO
	.align		4
.L_47:
        /*0018*/ 	.byte	0x04, 0x17
        /*001a*/ 	.short	(.L_49 - .L_48)
.L_48:
        /*001c*/ 	.word	0x00000000
        /*0020*/ 	.short	0x0005
        /*0022*/ 	.short	0x0024
        /*0024*/ 	.byte	0x00, 0xf0, 0x11, 0x00


	//----- nvinfo : EIATTR_KPARAM_INFO
	.align		4
.L_49:
        /*0028*/ 	.byte	0x04, 0x17
        /*002a*/ 	.short	(.L_51 - .L_50)
.L_50:
        /*002c*/ 	.word	0x00000000
        /*0030*/ 	.short	0x0004
        /*0032*/ 	.short	0x0020
        /*0034*/ 	.byte	0x00, 0xf0, 0x11, 0x00


	//----- nvinfo : EIATTR_KPARAM_INFO
	.align		4
.L_51:
        /*0038*/ 	.byte	0x04, 0x17
        /*003a*/ 	.short	(.L_53 - .L_52)
.L_52:
        /*003c*/ 	.word	0x00000000
        /*0040*/ 	.short	0x0003
        /*0042*/ 	.short	0x0018
        /*0044*/ 	.byte	0x00, 0xf5, 0x21, 0x00


	//----- nvinfo : EIATTR_KPARAM_INFO
	.align		4
.L_53:
        /*0048*/ 	.byte	0x04, 0x17
        /*004a*/ 	.short	(.L_55 - .L_54)
.L_54:
        /*004c*/ 	.word	0x00000000
        /*0050*/ 	.short	0x0002
        /*0052*/ 	.short	0x0010
        /*0054*/ 	.byte	0x00, 0xf5, 0x21, 0x00


	//----- nvinfo : EIATTR_KPARAM_INFO
	.align		4
.L_55:
        /*0058*/ 	.byte	0x04, 0x17
        /*005a*/ 	.short	(.L_57 - .L_56)
.L_56:
        /*005c*/ 	.word	0x00000000
        /*0060*/ 	.short	0x0001
        /*0062*/ 	.short	0x0008
        /*0064*/ 	.byte	0x00, 0xf5, 0x21, 0x00


	//----- nvinfo : EIATTR_KPARAM_INFO
	.align		4
.L_57:
        /*0068*/ 	.byte	0x04, 0x17
        /*006a*/ 	.short	(.L_59 - .L_58)
.L_58:
        /*006c*/ 	.word	0x00000000
        /*0070*/ 	.short	0x0000
        /*0072*/ 	.short	0x0000
        /*0074*/ 	.byte	0x00, 0xf5, 0x21, 0x00


	//----- nvinfo : EIATTR_SPARSE_MMA_MASK
	.align		4
.L_59:
        /*0078*/ 	.byte	0x03, 0x50
        /*007a*/ 	.short	0x0000


	//----- nvinfo : EIATTR_MAXREG_COUNT
	.align		4
        /*007c*/ 	.byte	0x03, 0x1b
        /*007e*/ 	.short	0x00ff


	//----- nvinfo : EIATTR_NUM_BARRIERS
	.align		4
        /*0080*/ 	.byte	0x02, 0x4c
        /*0082*/ 	.byte	0x01
	.zero		1


	//----- nvinfo : EIATTR_MERCURY_ISA_VERSION
	.align		4
        /*0084*/ 	.byte	0x03, 0x5f
        /*0086*/ 	.short	0x0101


	//----- nvinfo : EIATTR_INT_WARP_WIDE_INSTR_OFFSETS
	.align		4
        /*0088*/ 	.byte	0x04, 0x31
        /*008a*/ 	.short	(.L_61 - .L_60)


	//   ....[0]....
.L_60:
        /*008c*/ 	.word	0x00000940


	//   ....[1]....
        /*0090*/ 	.word	0x000014d0


	//----- nvinfo : EIATTR_VRC_CTA_INIT_COUNT
	.align		4
.L_61:
        /*0094*/ 	.byte	0x02, 0x4a
	.zero		1
	.zero		1


	//----- nvinfo : EIATTR_EXIT_INSTR_OFFSETS
	.align		4
        /*0098*/ 	.byte	0x04, 0x1c
        /*009a*/ 	.short	(.L_63 - .L_62)


	//   ....[0]....
.L_62:
        /*009c*/ 	.word	0x00000040


	//   ....[1]....
        /*00a0*/ 	.word	0x00000570


	//   ....[2]....
        /*00a4*/ 	.word	0x000009d0


	//   ....[3]....
        /*00a8*/ 	.word	0x00001570


	//----- nvinfo : EIATTR_CRS_STACK_SIZE
	.align		4
.L_63:
        /*00ac*/ 	.byte	0x04, 0x1e
        /*00ae*/ 	.short	(.L_65 - .L_64)
.L_64:
        /*00b0*/ 	.word	0x00000000


	//----- nvinfo : EIATTR_CBANK_PARAM_SIZE
	.align		4
.L_65:
        /*00b4*/ 	.byte	0x03, 0x19
        /*00b6*/ 	.short	0x002c


	//----- nvinfo : EIATTR_PARAM_CBANK
	.align		4
        /*00b8*/ 	.byte	0x04, 0x0a
        /*00ba*/ 	.short	(.L_67 - .L_66)
	.align		4
.L_66:
        /*00bc*/ 	.word	index@(.nv.constant0.deterministic_clustering)
        /*00c0*/ 	.short	0x0380
        /*00c2*/ 	.short	0x002c


	//----- nvinfo : EIATTR_SW_WAR
	.align		4
.L_67:
        /*00c4*/ 	.byte	0x04, 0x36
        /*00c6*/ 	.short	(.L_69 - .L_68)
.L_68:
        /*00c8*/ 	.word	0x00000008
.L_69:


//--------------------- .nv.callgraph             --------------------------
	.section	.nv.callgraph,"",@"SHT_CUDA_CALLGRAPH"
	.align	4
	.sectionentsize	8
	.align		4
        /*0000*/ 	.word	0x00000000
	.align		4
        /*0004*/ 	.word	0xffffffff
	.align		4
        /*0008*/ 	.word	0x00000000
	.align		4
        /*000c*/ 	.word	0xfffffffe
	.align		4
        /*0010*/ 	.word	0x00000000
	.align		4
        /*0014*/ 	.word	0xfffffffd
	.align		4
        /*0018*/ 	.word	0x00000000
	.align		4
        /*001c*/ 	.word	0xfffffffc


//--------------------- .text.cluster_search      --------------------------
	.section	.text.cluster_search,"ax",@progbits
	.align	128
        .global         cluster_search
        .type           cluster_search,@function
        .size           cluster_search,(.L_x_101 - cluster_search)
        .other          cluster_search,@"STO_CUDA_ENTRY STV_DEFAULT"
cluster_search:
.text.cluster_search:
[----:B------:R-:W-:Y:S01]  /*0000*/  LDC R1, c[0x0][0x37c] ;  /* 0x0000df00ff017b82 */ /* 0x000fe20000000800 */
[----:B------:R-:W0:Y:S07]  /*0010*/  S2R R14, SR_TID.X ;  /* 0x00000000000e7919 */ /* 0x000e2e0000002100 */
[----:B------:R-:W0:Y:S01]  /*0020*/  S2UR UR4, SR_CTAID.X ;  /* 0x00000000000479c3 */ /* 0x000e220000002500 */
[----:B------:R-:W1:Y:S07]  /*0030*/  LDCU UR5, c[0x0][0x3b0] ;  /* 0x00007600ff0577ac */ /* 0x000e6e0008000800 */
[----:B------:R-:W0:Y:S02]  /*0040*/  LDC R3, c[0x0][0x360] ;  /* 0x0000d800ff037b82 */ /* 0x000e240000000800 */
[----:B0-----:R-:W-:-:S05]  /*0050*/  IMAD R3, R3, UR4, R14 ;  /* 0x0000000403037c24 */ /* 0x001fca000f8e020e */
[----:B-1----:R-:W-:-:S13]  /*0060*/  ISETP.GE.AND P0, PT, R3, UR5, PT ;  /* 0x0000000503007c0c */ /* 0x002fda000bf06270 */
[----:B------:R-:W-:Y:S05]  /*0070*/  @P0 EXIT ;  /* 0x000000000000094d */ /* 0x000fea0003800000 */
[----:B------:R-:W0:Y:S01]  /*0080*/  LDC.64 R4, c[0x0][0x3b8] ;  /* 0x0000ee00ff047b82 */ /* 0x000e220000000a00 */
[----:B------:R-:W1:Y:S01]  /*0090*/  LDCU.64 UR6, c[0x0][0x358] ;  /* 0x00006b00ff0677ac */ /* 0x000e620008000a00 */
[----:B------:R-:W-:Y:S01]  /*00a0*/  BSSY.RECONVERGENT B0, `(.L_x_0) ;  /* 0x0000010000007945 */ /* 0x000fe20003800200 */
[----:B------:R-:W-:-:S05]  /*00b0*/  IMAD.MOV.U32 R0, RZ, RZ, -0x1 ;  /* 0xffffffffff007424 */ /* 0x000fca00078e00ff */
[----:B------:R-:W2:Y:S01]  /*00c0*/  LDC.64 R6, c[0x0][0x380] ;  /* 0x0000e000ff067b82 */ /* 0x000ea20000000a00 */
[----:B0-----:R-:W-:Y:S01]  /*00d0*/  ISETP.GE.U32.AND P0, PT, R14, R5, PT ;  /* 0x000000050e00720c */ /* 0x001fe20003f06070 */
[----:B------:R-:W-:Y:S01]  /*00e0*/  IMAD R12, R3, R4, RZ ;  /* 0x00000004030c7224 */ /* 0x000fe200078e02ff */
[----:B------:R-:W-:-:S11]  /*00f0*/  ISETP.GE.AND P1, PT, R5, 0x1, PT ;  /* 0x000000010500780c */ /* 0x000fd60003f26270 */
[----:B-12---:R-:W-:Y:S05]  /*0100*/  @P0 BRA `(.L_x_1) ;  /* 0x0000000000240947 */ /* 0x006fea0003800000 */
[----:B------:R-:W0:Y:S01]  /*0110*/  S2UR UR5, SR_CgaCtaId ;  /* 0x00000000000579c3 */ /* 0x000e220000008800 */
[----:B------:R-:W-:Y:S01]  /*0120*/  UMOV UR4, 0x400 ;  /* 0x0000040000047882 */ /* 0x000fe20000000000 */
[----:B------:R-:W-:Y:S02]  /*0130*/  IMAD.MOV.U32 R9, RZ, RZ, 0x7f7fffff ;  /* 0x7f7fffffff097424 */ /* 0x000fe400078e00ff */
[----:B------:R-:W-:Y:S01]  /*0140*/  IMAD.MOV.U32 R11, RZ, RZ, -0x1 ;  /* 0xffffffffff0b7424 */ /* 0x000fe200078e00ff */
[----:B0-----:R-:W-:-:S06]  /*0150*/  ULEA UR4, UR5, UR4, 0x18 ;  /* 0x0000000405047291 */ /* 0x001fcc000f8ec0ff */
[----:B------:R-:W-:-:S05]  /*0160*/  LEA R2, R14, UR4, 0x2 ;  /* 0x000000040e027c11 */ /* 0x000fca000f8e10ff */
[----:B------:R-:W-:Y:S01]  /*0170*/  IMAD R8, R5, 0x4, R2 ;  /* 0x0000000405087824 */ /* 0x000fe200078e0202 */
[----:B------:R0:W-:Y:S04]  /*0180*/  STS [R2], R9 ;  /* 0x0000000902007388 */ /* 0x0001e80000000800 */
[----:B------:R0:W-:Y:S02]  /*0190*/  STS [R8], R11 ;  /* 0x0000000b08007388 */ /* 0x0001e40000000800 */
.L_x_1:
[----:B------:R-:W-:Y:S05]  /*01a0*/  BSYNC.RECONVERGENT B0 ;  /* 0x0000000000007941 */ /* 0x000fea0003800200 */
.L_x_0:
[----:B0-----:R-:W-:Y:S01]  /*01b0*/  MOV R2, 0xffffffff ;  /* 0xffffffff00027802 */ /* 0x001fe20000000f00 */
[----:B------:R-:W-:Y:S01]  /*01c0*/  IMAD.WIDE R6, R12, 0x4, R6 ;  /* 0x000000040c067825 */ /* 0x000fe200078e0206 */
[----:B------:R-:W-:Y:S06]  /*01d0*/  @!P1 BRA `(.L_x_2) ;  /* 0x0000001000009947 */ /* 0x000fec0003800000 */
[----:B------:R-:W-:-:S13]  /*01e0*/  ISETP.GE.AND P0, PT, R4, 0x1, PT ;  /* 0x000000010400780c */ /* 0x000fda0003f06270 */
[----:B------:R-:W-:Y:S05]  /*01f0*/  @!P0 BRA `(.L_x_3) ;  /* 0x0000000800c48947 */ /* 0x000fea0003800000 */
[----:B------:R-:W-:Y:S01]  /*0200*/  VIADD R16, R4, 0xffffffff ;  /* 0xffffffff04107836 */ /* 0x000fe20000000000 */
[----:B------:R-:W-:Y:S01]  /*0210*/  MOV R18, 0xffffffff ;  /* 0xffffffff00127802 */ /* 0x000fe20000000f00 */
[----:B------:R-:W-:Y:S02]  /*0220*/  IMAD.MOV.U32 R13, RZ, RZ, 0x7f7fffff ;  /* 0x7f7fffffff0d7424 */ /* 0x000fe400078e00ff */
[----:B------:R-:W-:Y:S01]  /*0230*/  IMAD.MOV.U32 R15, RZ, RZ, -0x1 ;  /* 0xffffffffff0f7424 */ /* 0x000fe200078e00ff */
[----:B------:R-:W-:Y:S01]  /*0240*/  LEA.HI R16, R16, 0x1, RZ, 0x1e ;  /* 0x0000000110107811 */ /* 0x000fe200078ff0ff */
[----:B------:R-:W-:Y:S02]  /*0250*/  IMAD.MOV.U32 R17, RZ, RZ, RZ ;  /* 0x000000ffff117224 */ /* 0x000fe400078e00ff */
[----:B------:R-:W-:Y:S01]  /*0260*/  IMAD.MOV.U32 R19, RZ, RZ, 0x7f7fffff ;  /* 0x7f7fffffff137424 */ /* 0x000fe200078e00ff */
[----:B------:R-:W-:-:S07]  /*0270*/  LOP3.LUT R22, R16, 0x7ffffffc, RZ, 0xc0, !PT ;  /* 0x7ffffffc10167812 */ /* 0x000fce00078ec0ff */
.L_x_10:
[----:B------:R-:W0:Y:S01]  /*0280*/  LDCU UR5, c[0x0][0x3b8] ;  /* 0x00007700ff0577ac */ /* 0x000e220008000800 */
[----:B------:R-:W1:Y:S01]  /*0290*/  LDC.64 R4, c[0x0][0x390] ;  /* 0x0000e400ff047b82 */ /* 0x000e620000000a00 */
[----:B------:R-:W-:Y:S02]  /*02a0*/  LOP3.LUT P1, RZ, R16, 0x3, RZ, 0xc0, !PT ;  /* 0x0000000310ff7812 */ /* 0x000fe4000782c0ff */
[----:B------:R-:W-:Y:S01]  /*02b0*/  CS2R R20, SRZ ;  /* 0x0000000000147805 */ /* 0x000fe2000001ff00 */
[----:B0-----:R-:W-:Y:S02]  /*02c0*/  UISETP.GE.U32.AND UP0, UPT, UR5, 0xd, UPT ;  /* 0x0000000d0500788c */ /* 0x001fe4000bf06070 */
[----:B------:R-:W-:-:S04]  /*02d0*/  IMAD R9, R17, UR5, RZ ;  /* 0x0000000511097c24 */ /* 0x000fc8000f8e02ff */
[----:B-1----:R-:W-:-:S03]  /*02e0*/  IMAD.WIDE.U32 R4, R9, 0x4, R4 ;  /* 0x0000000409047825 */ /* 0x002fc600078e0004 */
[----:B------:R-:W-:Y:S05]  /*02f0*/  BRA.U !UP0, `(.L_x_4) ;  /* 0x0000000508207547 */ /* 0x000fea000b800000 */
[----:B------:R-:W-:Y:S01]  /*0300*/  CS2R R20, SRZ ;  /* 0x0000000000147805 */ /* 0x000fe2000001ff00 */
[----:B------:R-:W-:-:S06]  /*0310*/  UMOV UR4, URZ ;  /* 0x000000ff00047c82 */ /* 0x000fcc0008000000 */
.L_x_5:
[----:B------:R-:W-:-:S04]  /*0320*/  IMAD.WIDE.U32 R8, R21, 0x4, R6 ;  /* 0x0000000415087825 */ /* 0x000fc800078e0006 */
[----:B------:R-:W-:Y:S01]  /*0330*/  IMAD.WIDE.U32 R10, R21, 0x4, R4 ;  /* 0x00000004150a7825 */ /* 0x000fe200078e0004 */
[----:B------:R-:W2:Y:S04]  /*0340*/  LDG.E R2, desc[UR6][R8.64] ;  /* 0x0000000608027981 */ /* 0x000ea8000c1e1900 */
[----:B------:R-:W2:Y:S04]  /*0350*/  LDG.E R25, desc[UR6][R10.64] ;  /* 0x000000060a197981 */ /* 0x000ea8000c1e1900 */
[----:B------:R-:W3:Y:S04]  /*0360*/  LDG.E R24, desc[UR6][R8.64+0x4] ;  /* 0x0000040608187981 */ /* 0x000ee8000c1e1900 */
[----:B------:R-:W3:Y:S04]  /*0370*/  LDG.E R27, desc[UR6][R10.64+0x4] ;  /* 0x000004060a1b7981 */ /* 0x000ee8000c1e1900 */
[----:B------:R-:W4:Y:S04]  /*0380*/  LDG.E R23, desc[UR6][R8.64+0x8] ;  /* 0x0000080608177981 */ /* 0x000f28000c1e1900 */
[----:B------:R-:W4:Y:S04]  /*0390*/  LDG.E R0, desc[UR6][R10.64+0x8] ;  /* 0x000008060a007981 */ /* 0x000f28000c1e1900 */
[----:B------:R-:W5:Y:S01]  /*03a0*/  LDG.E R26, desc[UR6][R10.64+0x3c] ;  /* 0x00003c060a1a7981 */ /* 0x000f62000c1e1900 */
[----:B--2---:R-:W-:-:S03]  /*03b0*/  FADD R25, R2, -R25 ;  /* 0x8000001902197221 */ /* 0x004fc60000000000 */
[----:B------:R-:W2:Y:S01]  /*03c0*/  LDG.E R2, desc[UR6][R8.64+0xc] ;  /* 0x00000c0608027981 */ /* 0x000ea2000c1e1900 */
[----:B------:R-:W-:-:S03]  /*03d0*/  FFMA R29, R25, R25, R20 ;  /* 0x00000019191d7223 */ /* 0x000fc60000000014 */
[----:B------:R-:W2:Y:S01]  /*03e0*/  LDG.E R25, desc[UR6][R10.64+0xc] ;  /* 0x00000c060a197981 */ /* 0x000ea2000c1e1900 */
[----:B---3--:R-:W-:-:S03]  /*03f0*/  FADD R24, R24, -R27 ;  /* 0x8000001b18187221 */ /* 0x008fc60000000000 */
[----:B------:R-:W3:Y:S01]  /*0400*/  LDG.E R20, desc[UR6][R8.64+0x10] ;  /* 0x0000100608147981 */ /* 0x000ee2000c1e1900 */
[----:B------:R-:W-:-:S03]  /*0410*/  FFMA R29, R24, R24, R29 ;  /* 0x00000018181d7223 */ /* 0x000fc6000000001d */
[----:B------:R-:W3:Y:S01]  /*0420*/  LDG.E R27, desc[UR6][R10.64+0x10] ;  /* 0x000010060a1b7981 */ /* 0x000ee2000c1e1900 */
[----:B----4-:R-:W-:-:S03]  /*0430*/  FADD R0, R23, -R0 ;  /* 0x8000000017007221 */ /* 0x010fc60000000000 */
[----:B------:R-:W4:Y:S01]  /*0440*/  LDG.E R23, desc[UR6][R10.64+0x14] ;  /* 0x000014060a177981 */ /* 0x000f22000c1e1900 */
[----:B------:R-:W-:-:S03]  /*0450*/  FFMA R29, R0, R0, R29 ;  /* 0x00000000001d7223 */ /* 0x000fc6000000001d */
        /* <DEDUP_REMOVED lines=13> */
[----:B------:R-:W4:Y:S01]  /*0530*/  LDG.E R0, desc[UR6][R8.64+0x20] ;  /* 0x0000200608007981 */ /* 0x000f22000c1e1900 */
[----:B--2---:R-:W-:-:S03]  /*0540*/  FADD R2, R25, -R2 ;  /* 0x8000000219027221 */ /* 0x004fc60000000000 */
[----:B------:R-:W2:Y:S01]  /*0550*/  LDG.E R25, desc[UR6][R10.64+0x24] ;  /* 0x000024060a197981 */ /* 0x000ea2000c1e1900 */
[----:B------:R-:W-:-:S03]  /*0560*/  FFMA R29, R2, R2, R29 ;  /* 0x00000002021d7223 */ /* 0x000fc6000000001d */
[----:B------:R-:W2:Y:S01]  /*0570*/  LDG.E R2, desc[UR6][R8.64+0x24] ;  /* 0x0000240608027981 */ /* 0x000ea2000c1e1900 */
[----:B---3--:R-:W-:-:S03]  /*0580*/  FADD R20, R20, -R27 ;  /* 0x8000001b14147221 */ /* 0x008fc60000000000 */
[----:B------:R-:W3:Y:S01]  /*0590*/  LDG.E R27, desc[UR6][R10.64+0x2c] ;  /* 0x00002c060a1b7981 */ /* 0x000ee2000c1e1900 */
[----:B------:R-:W-:Y:S01]  /*05a0*/  FFMA R29, R20, R20, R29 ;  /* 0x00000014141d7223 */ /* 0x000fe2000000001d */
[----:B----4-:R-:W-:Y:S02]  /*05b0*/  FADD R20, R0, -R23 ;  /* 0x8000001700147221 */ /* 0x010fe40000000000 */
[----:B------:R-:W4:Y:S04]  /*05c0*/  LDG.E R0, desc[UR6][R8.64+0x28] ;  /* 0x0000280608007981 */ /* 0x000f28000c1e1900 */
[----:B------:R-:W4:Y:S01]  /*05d0*/  LDG.E R23, desc[UR6][R10.64+0x28] ;  /* 0x000028060a177981 */ /* 0x000f22000c1e1900 */
[----:B------:R-:W-:-:S03]  /*05e0*/  FFMA R29, R20, R20, R29 ;  /* 0x00000014141d7223 */ /* 0x000fc6000000001d */
[----:B------:R-:W3:Y:S01]  /*05f0*/  LDG.E R20, desc[UR6][R8.64+0x2c] ;  /* 0x00002c0608147981 */ /* 0x000ee2000c1e1900 */
[----:B--2---:R-:W-:-:S03]  /*0600*/  FADD R2, R2, -R25 ;  /* 0x8000001902027221 */ /* 0x004fc60000000000 */
[----:B------:R-:W2:Y:S01]  /*0610*/  LDG.E R25, desc[UR6][R8.64+0x34] ;  /* 0x0000340608197981 */ /* 0x000ea2000c1e1900 */
[----:B------:R-:W-:Y:S01]  /*0620*/  FFMA R29, R2, R2, R29 ;  /* 0x00000002021d7223 */ /* 0x000fe2000000001d */
[----:B----4-:R-:W-:Y:S02]  /*0630*/  FADD R2, R0, -R23 ;  /* 0x8000001700027221 */ /* 0x010fe40000000000 */
[----:B------:R-:W4:Y:S01]  /*0640*/  LDG.E R23, desc[UR6][R8.64+0x30] ;  /* 0x0000300608177981 */ /* 0x000f22000c1e1900 */
[----:B---3--:R-:W-:-:S03]  /*0650*/  FADD R20, R20, -R27 ;  /* 0x8000001b14147221 */ /* 0x008fc60000000000 */
[----:B------:R-:W4:Y:S01]  /*0660*/  LDG.E R0, desc[UR6][R10.64+0x30] ;  /* 0x000030060a007981 */ /* 0x000f22000c1e1900 */
[----:B------:R-:W-:-:S03]  /*0670*/  FFMA R29, R2, R2, R29 ;  /* 0x00000002021d7223 */ /* 0x000fc6000000001d */
[----:B------:R-:W2:Y:S01]  /*0680*/  LDG.E R2, desc[UR6][R10.64+0x34] ;  /* 0x000034060a027981 */ /* 0x000ea2000c1e1900 */
[----:B------:R-:W-:-:S03]  /*0690*/  FFMA R29, R20, R20, R29 ;  /* 0x00000014141d7223 */ /* 0x000fc6000000001d */
[----:B------:R-:W3:Y:S04]  /*06a0*/  LDG.E R20, desc[UR6][R8.64+0x38] ;  /* 0x0000380608147981 */ /* 0x000ee8000c1e1900 */
[----:B------:R-:W3:Y:S01]  /*06b0*/  LDG.E R27, desc[UR6][R10.64+0x38] ;  /* 0x000038060a1b7981 */ /* 0x000ee2000c1e1900 */
[----:B------:R-:W-:-:S06]  /*06c0*/  UIADD3 UR4, UPT, UPT, UR4, 0x4, URZ ;  /* 0x0000000404047890 */ /* 0x000fcc000fffe0ff */
[----:B------:R-:W-:Y:S01]  /*06d0*/  ISETP.NE.AND P0, PT, R22, UR4, PT ;  /* 0x0000000416007c0c */ /* 0x000fe2000bf05270 */
[----:B-----5:R-:W-:Y:S01]  /*06e0*/  FADD R24, R24, -R26 ;  /* 0x8000001a18187221 */ /* 0x020fe20000000000 */
[----:B------:R-:W-:Y:S02]  /*06f0*/  VIADD R21, R21, 0x10 ;  /* 0x0000001015157836 */ /* 0x000fe40000000000 */
[----:B----4-:R-:W-:-:S04]  /*0700*/  FADD R0, R23, -R0 ;  /* 0x8000000017007221 */ /* 0x010fc80000000000 */
[----:B------:R-:W-:Y:S01]  /*0710*/  FFMA R29, R0, R0, R29 ;  /* 0x00000000001d7223 */ /* 0x000fe2000000001d */
[----:B--2---:R-:W-:-:S04]  /*0720*/  FADD R2, R25, -R2 ;  /* 0x8000000219027221 */ /* 0x004fc80000000000 */
[----:B------:R-:W-:Y:S01]  /*0730*/  FFMA R29, R2, R2, R29 ;  /* 0x00000002021d7223 */ /* 0x000fe2000000001d */
[----:B---3--:R-:W-:-:S04]  /*0740*/  FADD R20, R20, -R27 ;  /* 0x8000001b14147221 */ /* 0x008fc80000000000 */
[----:B------:R-:W-:-:S04]  /*0750*/  FFMA R29, R20, R20, R29 ;  /* 0x00000014141d7223 */ /* 0x000fc8000000001d */
[----:B------:R-:W-:Y:S01]  /*0760*/  FFMA R20, R24, R24, R29 ;  /* 0x0000001818147223 */ /* 0x000fe2000000001d */
[----:B------:R-:W-:Y:S06]  /*0770*/  @P0 BRA `(.L_x_5) ;  /* 0xfffffff800e80947 */ /* 0x000fec000383ffff */
.L_x_4:
[----:B------:R-:W-:Y:S05]  /*0780*/  @!P1 BRA `(.L_x_6) ;  /* 0x0000000000e89947 */ /* 0x000fea0003800000 */
[----:B------:R-:W-:-:S04]  /*0790*/  UIADD3 UR5, UPT, UPT, UR5, -0x1, URZ ;  /* 0xffffffff05057890 */ /* 0x000fc8000fffe0ff */
[----:B------:R-:W-:Y:S02]  /*07a0*/  ULOP3.LUT UP1, URZ, UR5, 0xc, URZ, 0xc0, !UPT ;  /* 0x0000000c05ff7892 */ /* 0x000fe4000f82c0ff */
[----:B------:R-:W-:-:S07]  /*07b0*/  ULOP3.LUT UP0, URZ, UR5, 0x4, URZ, 0xc0, !UPT ;  /* 0x0000000405ff7892 */ /* 0x000fce000f80c0ff */
[----:B------:R-:W-:Y:S05]  /*07c0*/  BRA.U !UP1, `(.L_x_7) ;  /* 0x00000001098c7547 */ /* 0x000fea000b800000 */
[----:B------:R-:W-:-:S04]  /*07d0*/  IMAD.WIDE.U32 R8, R21, 0x4, R6 ;  /* 0x0000000415087825 */ /* 0x000fc800078e0006 */
[----:B------:R-:W-:Y:S01]  /*07e0*/  IMAD.WIDE.U32 R10, R21, 0x4, R4 ;  /* 0x00000004150a7825 */ /* 0x000fe200078e0004 */
[----:B------:R-:W2:Y:S04]  /*07f0*/  LDG.E R0, desc[UR6][R8.64] ;  /* 0x0000000608007981 */ /* 0x000ea8000c1e1900 */
[----:B------:R-:W2:Y:S04]  /*0800*/  LDG.E R23, desc[UR6][R10.64] ;  /* 0x000000060a177981 */ /* 0x000ea8000c1e1900 */
[----:B------:R-:W3:Y:S04]  /*0810*/  LDG.E R27, desc[UR6][R8.64+0x4] ;  /* 0x00000406081b7981 */ /* 0x000ee8000c1e1900 */
[----:B------:R-:W3:Y:S04]  /*0820*/  LDG.E R24, desc[UR6][R10.64+0x4] ;  /* 0x000004060a187981 */ /* 0x000ee8000c1e1900 */
[----:B------:R-:W4:Y:S04]  /*0830*/  LDG.E R25, desc[UR6][R8.64+0x8] ;  /* 0x0000080608197981 */ /* 0x000f28000c1e1900 */
[----:B------:R-:W4:Y:S01]  /*0840*/  LDG.E R2, desc[UR6][R10.64+0x8] ;  /* 0x000008060a027981 */ /* 0x000f22000c1e1900 */
        /* <DEDUP_REMOVED lines=11> */
[----:B------:R-:W5:Y:S04]  /*0900*/  LDG.E R2, desc[UR6][R8.64+0x18] ;  /* 0x0000180608027981 */ /* 0x000f68000c1e1900 */
[----:B------:R-:W4:Y:S04]  /*0910*/  LDG.E R25, desc[UR6][R8.64+0x1c] ;  /* 0x00001c0608197981 */ /* 0x000f28000c1e1900 */
[----:B------:R-:W4:Y:S01]  /*0920*/  LDG.E R26, desc[UR6][R10.64+0x1c] ;  /* 0x00001c060a1a7981 */ /* 0x000f22000c1e1900 */
[----:B--2---:R-:W-:-:S03]  /*0930*/  FADD R0, R0, -R23 ;  /* 0x8000001700007221 */ /* 0x004fc60000000000 */
[----:B------:R-:W2:Y:S01]  /*0940*/  LDG.E R23, desc[UR6][R10.64+0x14] ;  /* 0x000014060a177981 */ /* 0x000ea2000c1e1900 */
[----:B------:R-:W-:-:S03]  /*0950*/  FFMA R0, R0, R0, R29 ;  /* 0x0000000000007223 */ /* 0x000fc6000000001d */
[----:B------:R-:W5:Y:S01]  /*0960*/  LDG.E R29, desc[UR6][R10.64+0x18] ;  /* 0x000018060a1d7981 */ /* 0x000f62000c1e1900 */
[----:B---3--:R-:W-:-:S04]  /*0970*/  FADD R27, R24, -R27 ;  /* 0x8000001b181b7221 */ /* 0x008fc80000000000 */
[----:B------:R-:W-:Y:S01]  /*0980*/  FFMA R27, R27, R27, R0 ;  /* 0x0000001b1b1b7223 */ /* 0x000fe20000000000 */
[----:B------:R-:W-:Y:S02]  /*0990*/  VIADD R21, R21, 0x8 ;  /* 0x0000000815157836 */ /* 0x000fe40000000000 */
[----:B----4-:R-:W-:Y:S01]  /*09a0*/  FADD R25, R25, -R26 ;  /* 0x8000001a19197221 */ /* 0x010fe20000000000 */
[----:B--2---:R-:W-:-:S04]  /*09b0*/  FADD R20, R20, -R23 ;  /* 0x8000001714147221 */ /* 0x004fc80000000000 */
[----:B------:R-:W-:Y:S01]  /*09c0*/  FFMA R27, R20, R20, R27 ;  /* 0x00000014141b7223 */ /* 0x000fe2000000001b */
[----:B-----5:R-:W-:-:S04]  /*09d0*/  FADD R2, R2, -R29 ;  /* 0x8000001d02027221 */ /* 0x020fc80000000000 */
[----:B------:R-:W-:-:S04]  /*09e0*/  FFMA R2, R2, R2, R27 ;  /* 0x0000000202027223 */ /* 0x000fc8000000001b */
[----:B------:R-:W-:-:S07]  /*09f0*/  FFMA R20, R25, R25, R2 ;  /* 0x0000001919147223 */ /* 0x000fce0000000002 */
.L_x_7:
[----:B------:R-:W-:Y:S05]  /*0a00*/  BRA.U UP0, `(.L_x_6) ;  /* 0x0000000100487547 */ /* 0x000fea000b800000 */
        /* <DEDUP_REMOVED lines=8> */
[----:B------:R-:W5:Y:S04]  /*0a90*/  LDG.E R24, desc[UR6][R8.64+0xc] ;  /* 0x00000c0608187981 */ /* 0x000f68000c1e1900 */
[----:B------:R-:W5:Y:S01]  /*0aa0*/  LDG.E R25, desc[UR6][R4.64+0xc] ;  /* 0x00000c0604197981 */ /* 0x000f62000c1e1900 */
[----:B--2---:R-:W-:-:S04]  /*0ab0*/  FADD R11, R0, -R11 ;  /* 0x8000000b000b7221 */ /* 0x004fc80000000000 */
[----:B------:R-:W-:Y:S01]  /*0ac0*/  FFMA R11, R11, R11, R20 ;  /* 0x0000000b0b0b7223 */ /* 0x000fe20000000014 */
[----:B---3--:R-:W-:-:S04]  /*0ad0*/  FADD R2, R2, -R21 ;  /* 0x8000001502027221 */ /* 0x008fc80000000000 */
[----:B------:R-:W-:Y:S01]  /*0ae0*/  FFMA R11, R2, R2, R11 ;  /* 0x00000002020b7223 */ /* 0x000fe2000000000b */
[----:B----4-:R-:W-:-:S04]  /*0af0*/  FADD R10, R10, -R23 ;  /* 0x800000170a0a7221 */ /* 0x010fc80000000000 */
[----:B------:R-:W-:Y:S01]  /*0b00*/  FFMA R11, R10, R10, R11 ;  /* 0x0000000a0a0b7223 */ /* 0x000fe2000000000b */
[----:B-----5:R-:W-:-:S04]  /*0b10*/  FADD R24, R24, -R25 ;  /* 0x8000001918187221 */ /* 0x020fc80000000000 */
[----:B------:R-:W-:-:S07]  /*0b20*/  FFMA R20, R24, R24, R11 ;  /* 0x0000001818147223 */ /* 0x000fce000000000b */
.L_x_6:
[----:B------:R-:W-:Y:S01]  /*0b30*/  ISETP.NE.AND P1, PT, R14, RZ, PT ;  /* 0x000000ff0e00720c */ /* 0x000fe20003f25270 */
[----:B------:R-:W-:Y:S01]  /*0b40*/  BSSY.RECONVERGENT B0, `(.L_x_8) ;  /* 0x0000011000007945 */ /* 0x000fe20003800200 */
[----:B------:R-:W-:Y:S01]  /*0b50*/  FSETP.GEU.AND P0, PT, R20, R13, PT ;  /* 0x0000000d1400720b */ /* 0x000fe20003f0e000 */
[----:B------:R-:W-:Y:S02]  /*0b60*/  IMAD.MOV.U32 R4, RZ, RZ, R13 ;  /* 0x000000ffff047224 */ /* 0x000fe400078e000d */
[----:B------:R-:W-:-:S08]  /*0b70*/  IMAD.MOV.U32 R2, RZ, RZ, R17 ;  /* 0x000000ffff027224 */ /* 0x000fd000078e0011 */
[----:B------:R-:W0:Y:S01]  /*0b80*/  @!P1 S2R R5, SR_CgaCtaId ;  /* 0x0000000000059919 */ /* 0x000e220000008800 */
[----:B------:R-:W-:-:S04]  /*0b90*/  @!P1 MOV R0, 0x400 ;  /* 0x0000040000009802 */ /* 0x000fc80000000f00 */
[----:B0-----:R-:W-:Y:S01]  /*0ba0*/  @!P1 LEA R8, R5, R0, 0x18 ;  /* 0x0000000005089211 */ /* 0x001fe200078ec0ff */
[----:B------:R-:W-:Y:S01]  /*0bb0*/  IMAD.MOV.U32 R0, RZ, RZ, R15 ;  /* 0x000000ffff007224 */ /* 0x000fe200078e000f */
[----:B------:R-:W-:Y:S01]  /*0bc0*/  MOV R5, R20 ;  /* 0x0000001400057202 */ /* 0x000fe20000000f00 */
[----:B------:R-:W-:Y:S06]  /*0bd0*/  @!P0 BRA `(.L_x_9) ;  /* 0x00000000001c8947 */ /* 0x000fec0003800000 */
[----:B------:R-:W-:Y:S01]  /*0be0*/  FSETP.GEU.AND P0, PT, R20, R19, PT ;  /* 0x000000131400720b */ /* 0x000fe20003f0e000 */
[----:B------:R-:W-:Y:S01]  /*0bf0*/  IMAD.MOV.U32 R4, RZ, RZ, R19 ;  /* 0x000000ffff047224 */ /* 0x000fe200078e0013 */
[----:B------:R-:W-:Y:S01]  /*0c00*/  MOV R5, R13 ;  /* 0x0000000d00057202 */ /* 0x000fe20000000f00 */
[----:B------:R-:W-:Y:S02]  /*0c10*/  IMAD.MOV.U32 R0, RZ, RZ, R18 ;  /* 0x000000ffff007224 */ /* 0x000fe400078e0012 */
[----:B------:R-:W-:-:S08]  /*0c20*/  IMAD.MOV.U32 R2, RZ, RZ, R15 ;  /* 0x000000ffff027224 */ /* 0x000fd000078e000f */
[----:B------:R-:W-:Y:S02]  /*0c30*/  @!P0 IMAD.MOV.U32 R4, RZ, RZ, R20 ;  /* 0x000000ffff048224 */ /* 0x000fe400078e0014 */
[----:B------:R-:W-:-:S07]  /*0c40*/  @!P0 IMAD.MOV.U32 R0, RZ, RZ, R17 ;  /* 0x000000ffff008224 */ /* 0x000fce00078e0011 */
.L_x_9:
[----:B------:R-:W-:Y:S05]  /*0c50*/  BSYNC.RECONVERGENT B0 ;  /* 0x0000000000007941 */ /* 0x000fea0003800200 */
.L_x_8:
[----:B------:R-:W0:Y:S01]  /*0c60*/  LDCU UR4, c[0x0][0x3bc] ;  /* 0x00007780ff0477ac */ /* 0x000e220008000800 */
[C---:B------:R-:W-:Y:S01]  /*0c70*/  @!P1 IMAD R9, R17.reuse, 0x4, R8 ;  /* 0x0000000411099824 */ /* 0x040fe200078e0208 */
[----:B------:R-:W-:-:S04]  /*0c80*/  IADD3 R17, PT, PT, R17, 0x1, RZ ;  /* 0x0000000111117810 */ /* 0x000fc80007ffe0ff */
[----:B------:R1:W-:Y:S01]  /*0c90*/  @!P1 STS [R9], R20 ;  /* 0x0000001409009388 */ /* 0x0003e20000000800 */
[----:B0-----:R-:W-:-:S13]  /*0ca0*/  ISETP.NE.AND P0, PT, R17, UR4, PT ;  /* 0x0000000411007c0c */ /* 0x001fda000bf05270 */
[----:B-1----:R-:W-:Y:S05]  /*0cb0*/  @!P0 BRA `(.L_x_2) ;  /* 0x0000000400488947 */ /* 0x002fea0003800000 */
[----:B------:R-:W-:Y:S02]  /*0cc0*/  IMAD.MOV.U32 R15, RZ, RZ, R2 ;  /* 0x000000ffff0f7224 */ /* 0x000fe400078e0002 */
[----:B------:R-:W-:Y:S02]  /*0cd0*/  IMAD.MOV.U32 R18, RZ, RZ, R0 ;  /* 0x000000ffff127224 */ /* 0x000fe400078e0000 */
[----:B------:R-:W-:Y:S02]  /*0ce0*/  IMAD.MOV.U32 R13, RZ, RZ, R5 ;  /* 0x000000ffff0d7224 */ /* 0x000fe400078e0005 */
[----:B------:R-:W-:Y:S01]  /*0cf0*/  IMAD.MOV.U32 R19, RZ, RZ, R4 ;  /* 0x000000ffff137224 */ /* 0x000fe200078e0004 */
[----:B------:R-:W-:Y:S06]  /*0d00*/  BRA `(.L_x_10) ;  /* 0xfffffff4005c7947 */ /* 0x000fec000383ffff */
.L_x_3:
[C---:B------:R-:W-:Y:S01]  /*0d10*/  ISETP.GE.U32.AND P0, PT, R5.reuse, 0x4, PT ;  /* 0x000000040500780c */ /* 0x040fe20003f06070 */
[----:B------:R-:W-:Y:S01]  /*0d20*/  UMOV UR4, 0x7f7fffff ;  /* 0x7f7fffff00047882 */ /* 0x000fe20000000000 */
[----:B------:R-:W-:Y:S01]  /*0d30*/  LOP3.LUT R17, R5, 0x3, RZ, 0xc0, !PT ;  /* 0x0000000305117812 */ /* 0x000fe200078ec0ff */
[----:B------:R-:W-:Y:S01]  /*0d40*/  IMAD.MOV.U32 R4, RZ, RZ, RZ ;  /* 0x000000ffff047224 */ /* 0x000fe200078e00ff */
[----:B------:R-:W-:Y:S01]  /*0d50*/  MOV R2, 0xffffffff ;  /* 0xffffffff00027802 */ /* 0x000fe20000000f00 */
[----:B------:R-:W-:Y:S02]  /*0d60*/  IMAD.MOV.U32 R0, RZ, RZ, -0x1 ;  /* 0xffffffffff007424 */ /* 0x000fe400078e00ff */
[----:B------:R-:W-:-:S06]  /*0d70*/  IMAD.MOV.U32 R8, RZ, RZ, 0x7f7fffff ;  /* 0x7f7fffffff087424 */ /* 0x000fcc00078e00ff */
[----:B------:R-:W-:Y:S05]  /*0d80*/  @!P0 BRA `(.L_x_11) ;  /* 0x0000000000908947 */ /* 0x000fea0003800000 */
[----:B------:R-:W0:Y:S01]  /*0d90*/  S2R R9, SR_CgaCtaId ;  /* 0x0000000000097919 */ /* 0x000e220000008800 */
[----:B------:R-:W-:Y:S01]  /*0da0*/  MOV R0, 0x400 ;  /* 0x0000040000007802 */ /* 0x000fe20000000f00 */
[----:B------:R-:W-:Y:S01]  /*0db0*/  IMAD.MOV.U32 R8, RZ, RZ, 0x7f7fffff ;  /* 0x7f7fffffff087424 */ /* 0x000fe200078e00ff */
[----:B------:R-:W-:Y:S01]  /*0dc0*/  LOP3.LUT R4, R5, 0x7ffffffc, RZ, 0xc0, !PT ;  /* 0x7ffffffc05047812 */ /* 0x000fe200078ec0ff */
[----:B------:R-:W-:Y:S01]  /*0dd0*/  IMAD.MOV.U32 R5, RZ, RZ, -0x1 ;  /* 0xffffffffff057424 */ /* 0x000fe200078e00ff */
[----:B------:R-:W-:Y:S01]  /*0de0*/  ISETP.NE.AND P2, PT, R14, RZ, PT ;  /* 0x000000ff0e00720c */ /* 0x000fe20003f45270 */
[----:B------:R-:W-:Y:S01]  /*0df0*/  UMOV UR5, 0x7f7fffff ;  /* 0x7f7fffff00057882 */ /* 0x000fe20000000000 */
[----:B0-----:R-:W-:Y:S01]  /*0e00*/  LEA R16, R9, R0, 0x18 ;  /* 0x0000000009107211 */ /* 0x001fe200078ec0ff */
[----:B------:R-:W-:Y:S02]  /*0e10*/  HFMA2 R9, -RZ, RZ, 0, 0 ;  /* 0x00000000ff097431 */ /* 0x000fe400000001ff */
[----:B------:R-:W-:-:S08]  /*0e20*/  IMAD.MOV.U32 R0, RZ, RZ, -0x1 ;  /* 0xffffffffff007424 */ /* 0x000fd000078e00ff */
.L_x_13:
[----:B------:R-:W-:Y:S01]  /*0e30*/  FSETP.LT.AND P0, PT, RZ, UR5, PT ;  /* 0x00000005ff007c0b */ /* 0x000fe2000bf01000 */
[----:B------:R-:W-:Y:S01]  /*0e40*/  UMOV UR4, URZ ;  /* 0x000000ff00047c82 */ /* 0x000fe20008000000 */
[----:B------:R-:W-:Y:S01]  /*0e50*/  IMAD.U32 R10, RZ, RZ, UR5 ;  /* 0x00000005ff0a7e24 */ /* 0x000fe2000f8e00ff */
[----:B------:R-:W-:Y:S01]  /*0e60*/  LEA R13, R9, R16, 0x2 ;  /* 0x00000010090d7211 */ /* 0x000fe200078e10ff */
[----:B------:R-:W-:Y:S02]  /*0e70*/  IMAD.MOV.U32 R11, RZ, RZ, R5 ;  /* 0x000000ffff0b7224 */ /* 0x000fe400078e0005 */
[----:B------:R-:W-:-:S07]  /*0e80*/  IMAD.MOV.U32 R2, RZ, RZ, R9 ;  /* 0x000000ffff027224 */ /* 0x000fce00078e0009 */
[----:B------:R-:W-:Y:S05]  /*0e90*/  @P0 BRA `(.L_x_12) ;  /* 0x00000000001c0947 */ /* 0x000fea0003800000 */
[----:B------:R-:W-:Y:S01]  /*0ea0*/  FSETP.GT.AND P0, PT, R8, RZ, PT ;  /* 0x000000ff0800720b */ /* 0x000fe20003f04000 */
[----:B------:R-:W-:Y:S01]  /*0eb0*/  IMAD.MOV.U32 R10, RZ, RZ, R8 ;  /* 0x000000ffff0a7224 */ /* 0x000fe200078e0008 */
[----:B------:R-:W-:Y:S01]  /*0ec0*/  UMOV UR4, UR5 ;  /* 0x0000000500047c82 */ /* 0x000fe20008000000 */
[----:B------:R-:W-:Y:S02]  /*0ed0*/  IMAD.MOV.U32 R11, RZ, RZ, R0 ;  /* 0x000000ffff0b7224 */ /* 0x000fe400078e0000 */
[----:B------:R-:W-:-:S08]  /*0ee0*/  IMAD.MOV.U32 R2, RZ, RZ, R5 ;  /* 0x000000ffff027224 */ /* 0x000fd000078e0005 */
[----:B------:R-:W-:Y:S01]  /*0ef0*/  @P0 MOV R10, RZ ;  /* 0x000000ff000a0202 */ /* 0x000fe20000000f00 */
[----:B------:R-:W-:-:S07]  /*0f00*/  @P0 IMAD.MOV.U32 R11, RZ, RZ, R9 ;  /* 0x000000ffff0b0224 */ /* 0x000fce00078e0009 */
.L_x_12:
[C---:B------:R-:W-:Y:S01]  /*0f10*/  FSETP.GT.AND P0, PT, R10.reuse, RZ, PT ;  /* 0x000000ff0a00720b */ /* 0x040fe20003f04000 */
[----:B------:R-:W-:Y:S01]  /*0f20*/  IMAD.MOV.U32 R0, RZ, RZ, R11 ;  /* 0x000000ffff007224 */ /* 0x000fe200078e000b */
[----:B------:R0:W-:Y:S01]  /*0f30*/  @!P2 STS [R13], RZ ;  /* 0x000000ff0d00a388 */ /* 0x0001e20000000800 */
[----:B------:R-:W-:Y:S01]  /*0f40*/  UMOV UR5, UR4 ;  /* 0x0000000400057c82 */ /* 0x000fe20008000000 */
[----:B------:R-:W-:Y:S02]  /*0f50*/  MOV R5, R2 ;  /* 0x0000000200057202 */ /* 0x000fe40000000f00 */
[----:B------:R0:W-:Y:S01]  /*0f60*/  @!P2 STS [R13+0x4], RZ ;  /* 0x000004ff0d00a388 */ /* 0x0001e20000000800 */
[----:B------:R-:W-:-:S03]  /*0f70*/  FSEL R8, R10, RZ, !P0 ;  /* 0x000000ff0a087208 */ /* 0x000fc60004000000 */
[----:B------:R0:W-:Y:S03]  /*0f80*/  @!P2 STS.64 [R13+0x8], RZ ;  /* 0x000008ff0d00a388 */ /* 0x0001e60000000a00 */
[C---:B------:R-:W-:Y:S02]  /*0f90*/  @P0 VIADD R0, R9.reuse, 0x1 ;  /* 0x0000000109000836 */ /* 0x040fe40000000000 */
[----:B------:R-:W-:-:S05]  /*0fa0*/  VIADD R9, R9, 0x4 ;  /* 0x0000000409097836 */ /* 0x000fca0000000000 */
[----:B------:R-:W-:-:S13]  /*0fb0*/  ISETP.NE.AND P1, PT, R9, R4, PT ;  /* 0x000000040900720c */ /* 0x000fda0003f25270 */
[----:B0-----:R-:W-:Y:S05]  /*0fc0*/  @P1 BRA `(.L_x_13) ;  /* 0xfffffffc00981947 */ /* 0x001fea000383ffff */
.L_x_11:
[----:B------:R-:W-:-:S13]  /*0fd0*/  ISETP.NE.AND P0, PT, R17, RZ, PT ;  /* 0x000000ff1100720c */ /* 0x000fda0003f05270 */
[----:B------:R-:W-:Y:S05]  /*0fe0*/  @!P0 BRA `(.L_x_2) ;  /* 0x00000000007c8947 */ /* 0x000fea0003800000 */
[----:B------:R-:W-:Y:S01]  /*0ff0*/  ISETP.NE.AND P2, PT, R14, RZ, PT ;  /* 0x000000ff0e00720c */ /* 0x000fe20003f45270 */
[----:B------:R-:W-:Y:S02]  /*1000*/  IMAD.MOV.U32 R5, RZ, RZ, R2 ;  /* 0x000000ffff057224 */ /* 0x000fe400078e0002 */
[----:B------:R-:W-:Y:S02]  /*1010*/  IMAD.MOV.U32 R9, RZ, RZ, R0 ;  /* 0x000000ffff097224 */ /* 0x000fe400078e0000 */
[----:B------:R-:W-:Y:S01]  /*1020*/  IMAD.U32 R14, RZ, RZ, UR4 ;  /* 0x00000004ff0e7e24 */ /* 0x000fe2000f8e00ff */
[----:B------:R-:W-:-:S07]  /*1030*/  UMOV UR4, URZ ;  /* 0x000000ff00047c82 */ /* 0x000fce0008000000 */
[----:B------:R-:W0:Y:S01]  /*1040*/  @!P2 S2R R11, SR_CgaCtaId ;  /* 0x00000000000ba919 */ /* 0x000e220000008800 */
[----:B------:R-:W-:-:S04]  /*1050*/  @!P2 MOV R10, 0x400 ;  /* 0x00000400000aa802 */ /* 0x000fc80000000f00 */
[----:B0-----:R-:W-:-:S07]  /*1060*/  @!P2 LEA R15, R11, R10, 0x18 ;  /* 0x0000000a0b0fa211 */ /* 0x001fce00078ec0ff */
.L_x_15:
[----:B------:R-:W-:Y:S01]  /*1070*/  @!P2 IMAD R13, R4, 0x4, R15 ;  /* 0x00000004040da824 */ /* 0x000fe200078e020f */
[----:B------:R-:W-:Y:S01]  /*1080*/  FSETP.GT.AND P0, PT, R14, RZ, PT ;  /* 0x000000ff0e00720b */ /* 0x000fe20003f04000 */
[----:B------:R-:W-:Y:S01]  /*1090*/  UIADD3 UR4, UPT, UPT, UR4, 0x1, URZ ;  /* 0x0000000104047890 */ /* 0x000fe2000fffe0ff */
[----:B------:R-:W-:Y:S02]  /*10a0*/  HFMA2 R10, -RZ, RZ, 0, 0 ;  /* 0x00000000ff0a7431 */ /* 0x000fe400000001ff */
[----:B------:R-:W-:Y:S01]  /*10b0*/  IMAD.MOV.U32 R11, RZ, RZ, R14 ;  /* 0x000000ffff0b7224 */ /* 0x000fe200078e000e */
[----:B------:R0:W-:Y:S01]  /*10c0*/  @!P2 STS [R13], RZ ;  /* 0x000000ff0d00a388 */ /* 0x0001e20000000800 */
[----:B------:R-:W-:Y:S01]  /*10d0*/  IMAD.MOV.U32 R0, RZ, RZ, R5 ;  /* 0x000000ffff007224 */ /* 0x000fe200078e0005 */
[----:B------:R-:W-:Y:S01]  /*10e0*/  ISETP.NE.AND P1, PT, R17, UR4, PT ;  /* 0x0000000411007c0c */ /* 0x000fe2000bf25270 */
[----:B------:R-:W-:-:S05]  /*10f0*/  IMAD.MOV.U32 R2, RZ, RZ, R4 ;  /* 0x000000ffff027224 */ /* 0x000fca00078e0004 */
[----:B0-----:R-:W-:Y:S07]  /*1100*/  @P0 BRA `(.L_x_14) ;  /* 0x00000000001c0947 */ /* 0x001fee0003800000 */
[----:B------:R-:W-:Y:S01]  /*1110*/  FSETP.GT.AND P0, PT, R8, RZ, PT ;  /* 0x000000ff0800720b */ /* 0x000fe20003f04000 */
[----:B------:R-:W-:Y:S01]  /*1120*/  IMAD.MOV.U32 R11, RZ, RZ, R8 ;  /* 0x000000ffff0b7224 */ /* 0x000fe200078e0008 */
[----:B------:R-:W-:Y:S01]  /*1130*/  MOV R0, R9 ;  /* 0x0000000900007202 */ /* 0x000fe20000000f00 */
[----:B------:R-:W-:Y:S02]  /*1140*/  IMAD.MOV.U32 R10, RZ, RZ, R14 ;  /* 0x000000ffff0a7224 */ /* 0x000fe400078e000e */
[----:B------:R-:W-:-:S08]  /*1150*/  IMAD.MOV.U32 R2, RZ, RZ, R5 ;  /* 0x000000ffff027224 */ /* 0x000fd000078e0005 */
[----:B------:R-:W-:Y:S02]  /*1160*/  @P0 IMAD.MOV.U32 R11, RZ, RZ, RZ ;  /* 0x000000ffff0b0224 */ /* 0x000fe400078e00ff */
[----:B------:R-:W-:-:S07]  /*1170*/  @P0 IMAD.MOV.U32 R0, RZ, RZ, R4 ;  /* 0x000000ffff000224 */ /* 0x000fce00078e0004 */
.L_x_14:
[----:B------:R-:W-:Y:S01]  /*1180*/  MOV R14, R10 ;  /* 0x0000000a000e7202 */ /* 0x000fe20000000f00 */
[----:B------:R-:W-:Y:S02]  /*1190*/  IMAD.MOV.U32 R8, RZ, RZ, R11 ;  /* 0x000000ffff087224 */ /* 0x000fe400078e000b */
[----:B------:R-:W-:Y:S02]  /*11a0*/  VIADD R4, R4, 0x1 ;  /* 0x0000000104047836 */ /* 0x000fe40000000000 */
[----:B------:R-:W-:Y:S02]  /*11b0*/  IMAD.MOV.U32 R5, RZ, RZ, R2 ;  /* 0x000000ffff057224 */ /* 0x000fe400078e0002 */
[----:B------:R-:W-:Y:S01]  /*11c0*/  IMAD.MOV.U32 R9, RZ, RZ, R0 ;  /* 0x000000ffff097224 */ /* 0x000fe200078e0000 */
[----:B------:R-:W-:Y:S06]  /*11d0*/  @P1 BRA `(.L_x_15) ;  /* 0xfffffffc00a41947 */ /* 0x000fec000383ffff */
.L_x_2:
[----:B------:R-:W-:Y:S01]  /*11e0*/  ISETP.NE.AND P0, PT, R2, -0x1, PT ;  /* 0xffffffff0200780c */ /* 0x000fe20003f05270 */
[----:B------:R-:W-:Y:S01]  /*11f0*/  BSSY.RECONVERGENT B0, `(.L_x_16) ;  /* 0x0000176000007945 */ /* 0x000fe20003800200 */
[----:B------:R-:W-:Y:S01]  /*1200*/  MOV R4, 0xffffffff ;  /* 0xffffffff00047802 */ /* 0x000fe20000000f00 */
[----:B------:R-:W-:-:S10]  /*1210*/  IMAD.MOV.U32 R5, RZ, RZ, 0x7f7fffff ;  /* 0x7f7fffffff057424 */ /* 0x000fd400078e00ff */
[----:B------:R-:W-:Y:S05]  /*1220*/  @!P0 BRA `(.L_x_17) ;  /* 0x0000001400c88947 */ /* 0x000fea0003800000 */
[----:B------:R-:W0:Y:S08]  /*1230*/  LDC.64 R8, c[0x0][0x3a0] ;  /* 0x0000e800ff087b82 */ /* 0x000e300000000a00 */
[----:B------:R-:W1:Y:S01]  /*1240*/  LDC R11, c[0x0][0x3b4] ;  /* 0x0000ed00ff0b7b82 */ /* 0x000e620000000800 */
[----:B0-----:R-:W-:-:S06]  /*1250*/  IMAD.WIDE R8, R2, 0x4, R8 ;  /* 0x0000000402087825 */ /* 0x001fcc00078e0208 */
[----:B------:R-:W1:Y:S02]  /*1260*/  LDG.E R8, desc[UR6][R8.64] ;  /* 0x0000000608087981 */ /* 0x000e64000c1e1900 */
[----:B-1----:R-:W-:-:S04]  /*1270*/  VIMNMX R10, PT, PT, R8, R11, PT ;  /* 0x0000000b080a7248 */ /* 0x002fc80003fe0100 */
[----:B------:R-:W-:-:S13]  /*1280*/  ISETP.GE.AND P0, PT, R10, 0x1, PT ;  /* 0x000000010a00780c */ /* 0x000fda0003f06270 */
[----:B------:R-:W-:Y:S05]  /*1290*/  @!P0 BRA `(.L_x_17) ;  /* 0x0000001400ac8947 */ /* 0x000fea0003800000 */
[----:B------:R-:W0:Y:S02]  /*12a0*/  LDC R13, c[0x0][0x3b8] ;  /* 0x0000ee00ff0d7b82 */ /* 0x000e240000000800 */
[----:B0-----:R-:W-:-:S13]  /*12b0*/  ISETP.GE.AND P0, PT, R13, 0x1, PT ;  /* 0x000000010d00780c */ /* 0x001fda0003f06270 */
[----:B------:R-:W-:Y:S05]  /*12c0*/  @!P0 BRA `(.L_x_18) ;  /* 0x0000000800848947 */ /* 0x000fea0003800000 */
[----:B------:R-:W-:Y:S02]  /*12d0*/  VIADD R13, R13, 0xffffffff ;  /* 0xffffffff0d0d7836 */ /* 0x000fe40000000000 */
[----:B------:R-:W-:Y:S02]  /*12e0*/  HFMA2 R17, -RZ, RZ, 0, 0 ;  /* 0x00000000ff117431 */ /* 0x000fe400000001ff */
[----:B------:R-:W-:Y:S02]  /*12f0*/  IMAD.MOV.U32 R5, RZ, RZ, 0x7f7fffff ;  /* 0x7f7fffffff057424 */ /* 0x000fe400078e00ff */
[----:B------:R-:W-:Y:S01]  /*1300*/  IMAD.MOV.U32 R4, RZ, RZ, -0x1 ;  /* 0xffffffffff047424 */ /* 0x000fe200078e00ff */
[----:B------:R-:W-:-:S04]  /*1310*/  LEA.HI R20, R13, 0x1, RZ, 0x1e ;  /* 0x000000010d147811 */ /* 0x000fc800078ff0ff */
[----:B------:R-:W-:-:S07]  /*1320*/  LOP3.LUT R22, R20, 0x7ffffffc, RZ, 0xc0, !PT ;  /* 0x7ffffffc14167812 */ /* 0x000fce00078ec0ff */
.L_x_25:
[----:B------:R-:W0:Y:S02]  /*1330*/  LDC.64 R8, c[0x0][0x398] ;  /* 0x0000e600ff087b82 */ /* 0x000e240000000a00 */
[----:B0-----:R-:W-:-:S06]  /*1340*/  IMAD.WIDE.U32 R8, R17, 0x4, R8 ;  /* 0x0000000411087825 */ /* 0x001fcc00078e0008 */
[----:B------:R-:W2:Y:S01]  /*1350*/  LDG.E R9, desc[UR6][R8.64] ;  /* 0x0000000608097981 */ /* 0x000ea2000c1e1900 */
[----:B------:R-:W-:Y:S01]  /*1360*/  BSSY.RECONVERGENT B1, `(.L_x_19) ;  /* 0x0000092000017945 */ /* 0x000fe20003800200 */
[----:B--2---:R-:W-:-:S13]  /*1370*/  ISETP.NE.AND P0, PT, R9, R2, PT ;  /* 0x000000020900720c */ /* 0x004fda0003f05270 */
[----:B------:R-:W-:Y:S05]  /*1380*/  @P0 BRA `(.L_x_20) ;  /* 0x00000008003c0947 */ /* 0x000fea0003800000 */
[----:B------:R-:W0:Y:S01]  /*1390*/  LDCU UR4, c[0x0][0x3b8] ;  /* 0x00007700ff0477ac */ /* 0x000e220008000800 */
[----:B------:R-:W1:Y:S01]  /*13a0*/  LDC.64 R8, c[0x0][0x388] ;  /* 0x0000e200ff087b82 */ /* 0x000e620000000a00 */
[----:B------:R-:W-:Y:S01]  /*13b0*/  LOP3.LUT P1, RZ, R20, 0x3, RZ, 0xc0, !PT ;  /* 0x0000000314ff7812 */ /* 0x000fe2000782c0ff */
[----:B------:R-:W-:Y:S02]  /*13c0*/  IMAD.MOV.U32 R16, RZ, RZ, RZ ;  /* 0x000000ffff107224 */ /* 0x000fe400078e00ff */
[----:B------:R-:W-:Y:S01]  /*13d0*/  IMAD.MOV.U32 R19, RZ, RZ, RZ ;  /* 0x000000ffff137224 */ /* 0x000fe200078e00ff */
[----:B0-----:R-:W-:Y:S02]  /*13e0*/  UISETP.GE.U32.AND UP0, UPT, UR4, 0xd, UPT ;  /* 0x0000000d0400788c */ /* 0x001fe4000bf06070 */
[----:B------:R-:W-:-:S04]  /*13f0*/  IMAD R11, R17, UR4, RZ ;  /* 0x00000004110b7c24 */ /* 0x000fc8000f8e02ff */
[----:B-1----:R-:W-:-:S03]  /*1400*/  IMAD.WIDE.U32 R8, R11, 0x4, R8 ;  /* 0x000000040b087825 */ /* 0x002fc600078e0008 */
[----:B------:R-:W-:Y:S05]  /*1410*/  BRA.U !UP0, `(.L_x_21) ;  /* 0x0000000508247547 */ /* 0x000fea000b800000 */
[----:B------:R-:W-:Y:S01]  /*1420*/  IMAD.MOV.U32 R16, RZ, RZ, RZ ;  /* 0x000000ffff107224 */ /* 0x000fe200078e00ff */
[----:B------:R-:W-:Y:S01]  /*1430*/  UMOV UR4, URZ ;  /* 0x000000ff00047c82 */ /* 0x000fe20008000000 */
[----:B------:R-:W-:-:S07]  /*1440*/  IMAD.MOV.U32 R19, RZ, RZ, RZ ;  /* 0x000000ffff137224 */ /* 0x000fce00078e00ff */
.L_x_22:
        /* <DEDUP_REMOVED lines=9> */
[----:B--2---:R-:W-:-:S04]  /*14e0*/  FADD R23, R23, -R24 ;  /* 0x8000001817177221 */ /* 0x004fc80000000000 */
[----:B------:R-:W-:Y:S02]  /*14f0*/  FFMA R24, R23, R23, R16 ;  /* 0x0000001717187223 */ /* 0x000fe40000000010 */
[----:B------:R-:W2:Y:S01]  /*1500*/  LDG.E R16, desc[UR6][R14.64+0xc] ;  /* 0x00000c060e107981 */ /* 0x000ea2000c1e1900 */
[----:B---3--:R-:W-:-:S03]  /*1510*/  FADD R25, R25, -R26 ;  /* 0x8000001a19197221 */ /* 0x008fc60000000000 */
[----:B------:R-:W2:Y:S01]  /*1520*/  LDG.E R23, desc[UR6][R10.64+0xc] ;  /* 0x00000c060a177981 */ /* 0x000ea2000c1e1900 */
[----:B------:R-:W-:-:S03]  /*1530*/  FFMA R27, R25, R25, R24 ;  /* 0x00000019191b7223 */ /* 0x000fc60000000018 */
[----:B------:R-:W3:Y:S01]  /*1540*/  LDG.E R24, desc[UR6][R14.64+0x10] ;  /* 0x000010060e187981 */ /* 0x000ee2000c1e1900 */
[----:B----4-:R-:W-:-:S03]  /*1550*/  FADD R18, R21, -R18 ;  /* 0x8000001215127221 */ /* 0x010fc60000000000 */
[----:B------:R-:W3:Y:S01]  /*1560*/  LDG.E R25, desc[UR6][R10.64+0x10] ;  /* 0x000010060a197981 */ /* 0x000ee2000c1e1900 */
[----:B------:R-:W-:-:S03]  /*1570*/  FFMA R27, R18, R18, R27 ;  /* 0x00000012121b7223 */ /* 0x000fc6000000001b */
        /* <DEDUP_REMOVED lines=21> */
[----:B------:R-:W5:Y:S01]  /*16d0*/  LDG.E R24, desc[UR6][R10.64+0x28] ;  /* 0x000028060a187981 */ /* 0x000f62000c1e1900 */
[----:B----4-:R-:W-:-:S03]  /*16e0*/  FADD R18, R18, -R21 ;  /* 0x8000001512127221 */ /* 0x010fc60000000000 */
[----:B------:R-:W5:Y:S01]  /*16f0*/  LDG.E R21, desc[UR6][R14.64+0x28] ;  /* 0x000028060e157981 */ /* 0x000f62000c1e1900 */
[----:B------:R-:W-:-:S03]  /*1700*/  FFMA R27, R18, R18, R27 ;  /* 0x00000012121b7223 */ /* 0x000fc6000000001b */
[----:B------:R-:W3:Y:S01]  /*1710*/  LDG.E R18, desc[UR6][R14.64+0x2c] ;  /* 0x00002c060e127981 */ /* 0x000ee2000c1e1900 */
[----:B--2---:R-:W-:-:S03]  /*1720*/  FADD R16, R16, -R23 ;  /* 0x8000001710107221 */ /* 0x004fc60000000000 */
[----:B------:R-:W2:Y:S01]  /*1730*/  LDG.E R23, desc[UR6][R14.64+0x34] ;  /* 0x000034060e177981 */ /* 0x000ea2000c1e1900 */
[----:B------:R-:W-:-:S03]  /*1740*/  FFMA R27, R16, R16, R27 ;  /* 0x00000010101b7223 */ /* 0x000fc6000000001b */
[----:B------:R-:W4:Y:S01]  /*1750*/  LDG.E R16, desc[UR6][R10.64+0x30] ;  /* 0x000030060a107981 */ /* 0x000f22000c1e1900 */
[----:B-----5:R-:W-:-:S03]  /*1760*/  FADD R24, R21, -R24 ;  /* 0x8000001815187221 */ /* 0x020fc60000000000 */
[----:B------:R-:W4:Y:S01]  /*1770*/  LDG.E R21, desc[UR6][R14.64+0x30] ;  /* 0x000030060e157981 */ /* 0x000f22000c1e1900 */
[----:B------:R-:W-:Y:S01]  /*1780*/  FFMA R24, R24, R24, R27 ;  /* 0x0000001818187223 */ /* 0x000fe2000000001b */
[----:B---3--:R-:W-:Y:S02]  /*1790*/  FADD R25, R18, -R25 ;  /* 0x8000001912197221 */ /* 0x008fe40000000000 */
[----:B------:R-:W3:Y:S04]  /*17a0*/  LDG.E R27, desc[UR6][R10.64+0x38] ;  /* 0x000038060a1b7981 */ /* 0x000ee8000c1e1900 */
[----:B------:R-:W2:Y:S01]  /*17b0*/  LDG.E R18, desc[UR6][R10.64+0x34] ;  /* 0x000034060a127981 */ /* 0x000ea2000c1e1900 */
[----:B------:R-:W-:-:S03]  /*17c0*/  FFMA R26, R25, R25, R24 ;  /* 0x00000019191a7223 */ /* 0x000fc60000000018 */
[----:B------:R-:W3:Y:S04]  /*17d0*/  LDG.E R24, desc[UR6][R14.64+0x38] ;  /* 0x000038060e187981 */ /* 0x000ee8000c1e1900 */
[----:B------:R-:W5:Y:S01]  /*17e0*/  LDG.E R25, desc[UR6][R14.64+0x3c] ;  /* 0x00003c060e197981 */ /* 0x000f62000c1e1900 */
[----:B------:R-:W-:-:S06]  /*17f0*/  UIADD3 UR4, UPT, UPT, UR4, 0x4, URZ ;  /* 0x0000000404047890 */ /* 0x000fcc000fffe0ff */
[----:B------:R-:W-:Y:S02]  /*1800*/  ISETP.NE.AND P0, PT, R22, UR4, PT ;  /* 0x0000000416007c0c */ /* 0x000fe4000bf05270 */
[----:B------:R-:W-:Y:S01]  /*1810*/  IADD3 R19, PT, PT, R19, 0x10, RZ ;  /* 0x0000001013137810 */ /* 0x000fe20007ffe0ff */
[----:B----4-:R-:W-:-:S04]  /*1820*/  FADD R21, R21, -R16 ;  /* 0x8000001015157221 */ /* 0x010fc80000000000 */
[----:B------:R-:W-:Y:S01]  /*1830*/  FFMA R21, R21, R21, R26 ;  /* 0x0000001515157223 */ /* 0x000fe2000000001a */
[----:B--2---:R-:W-:-:S04]  /*1840*/  FADD R18, R23, -R18 ;  /* 0x8000001217127221 */ /* 0x004fc80000000000 */
[----:B------:R-:W-:Y:S01]  /*1850*/  FFMA R21, R18, R18, R21 ;  /* 0x0000001212157223 */ /* 0x000fe20000000015 */
[----:B---3--:R-:W-:Y:S01]  /*1860*/  FADD R24, R24, -R27 ;  /* 0x8000001b18187221 */ /* 0x008fe20000000000 */
[----:B-----5:R-:W-:-:S03]  /*1870*/  FADD R25, R25, -R28 ;  /* 0x8000001c19197221 */ /* 0x020fc60000000000 */
[----:B------:R-:W-:-:S04]  /*1880*/  FFMA R16, R24, R24, R21 ;  /* 0x0000001818107223 */ /* 0x000fc80000000015 */
[----:B------:R-:W-:Y:S01]  /*1890*/  FFMA R16, R25, R25, R16 ;  /* 0x0000001919107223 */ /* 0x000fe20000000010 */
[----:B------:R-:W-:Y:S06]  /*18a0*/  @P0 BRA `(.L_x_22) ;  /* 0xfffffff800e80947 */ /* 0x000fec000383ffff */
.L_x_21:
[----:B------:R-:W-:Y:S05]  /*18b0*/  @!P1 BRA `(.L_x_23) ;  /* 0x0000000000e49947 */ /* 0x000fea0003800000 */
[C---:B------:R-:W-:Y:S02]  /*18c0*/  LOP3.LUT P0, RZ, R13.reuse, 0xc, RZ, 0xc0, !PT ;  /* 0x0000000c0dff7812 */ /* 0x040fe4000780c0ff */
[----:B------:R-:W-:-:S11]  /*18d0*/  LOP3.LUT P1, RZ, R13, 0x4, RZ, 0xc0, !PT ;  /* 0x000000040dff7812 */ /* 0x000fd6000782c0ff */
[----:B------:R-:W-:Y:S05]  /*18e0*/  @!P0 BRA `(.L_x_24) ;  /* 0x00000000008c8947 */ /* 0x000fea0003800000 */
        /* <DEDUP_REMOVED lines=11> */
[----:B------:R-:W2:Y:S04]  /*19a0*/  LDG.E R16, desc[UR6][R14.64+0xc] ;  /* 0x00000c060e107981 */ /* 0x000ea8000c1e1900 */
[----:B------:R-:W2:Y:S01]  /*19b0*/  LDG.E R21, desc[UR6][R10.64+0xc] ;  /* 0x00000c060a157981 */ /* 0x000ea2000c1e1900 */
[----:B---3--:R-:W-:-:S03]  /*19c0*/  FADD R24, R25, -R24 ;  /* 0x8000001819187221 */ /* 0x008fc60000000000 */
[----:B------:R-:W5:Y:S01]  /*19d0*/  LDG.E R25, desc[UR6][R14.64+0x1c] ;  /* 0x00001c060e197981 */ /* 0x000f62000c1e1900 */
[----:B------:R-:W-:Y:S01]  /*19e0*/  FFMA R27, R24, R24, R27 ;  /* 0x00000018181b7223 */ /* 0x000fe2000000001b */
[----:B----4-:R-:W-:Y:S02]  /*19f0*/  FADD R26, R23, -R18 ;  /* 0x80000012171a7221 */ /* 0x010fe40000000000 */
[----:B------:R-:W3:Y:S02]  /*1a00*/  LDG.E R24, desc[UR6][R14.64+0x10] ;  /* 0x000010060e187981 */ /* 0x000ee4000c1e1900 */
[----:B------:R-:W-:Y:S02]  /*1a10*/  FFMA R26, R26, R26, R27 ;  /* 0x0000001a1a1a7223 */ /* 0x000fe4000000001b */
[----:B------:R-:W3:Y:S04]  /*1a20*/  LDG.E R27, desc[UR6][R10.64+0x10] ;  /* 0x000010060a1b7981 */ /* 0x000ee8000c1e1900 */
[----:B------:R-:W4:Y:S04]  /*1a30*/  LDG.E R23, desc[UR6][R14.64+0x14] ;  /* 0x000014060e177981 */ /* 0x000f28000c1e1900 */
[----:B------:R-:W4:Y:S01]  /*1a40*/  LDG.E R18, desc[UR6][R14.64+0x18] ;  /* 0x000018060e127981 */ /* 0x000f22000c1e1900 */
[----:B--2---:R-:W-:-:S03]  /*1a50*/  FADD R21, R16, -R21 ;  /* 0x8000001510157221 */ /* 0x004fc60000000000 */
[----:B------:R-:W4:Y:S01]  /*1a60*/  LDG.E R16, desc[UR6][R10.64+0x14] ;  /* 0x000014060a107981 */ /* 0x000f22000c1e1900 */
[----:B------:R-:W-:-:S03]  /*1a70*/  FFMA R26, R21, R21, R26 ;  /* 0x00000015151a7223 */ /* 0x000fc6000000001a */
[----:B------:R-:W2:Y:S01]  /*1a80*/  LDG.E R21, desc[UR6][R10.64+0x18] ;  /* 0x000018060a157981 */ /* 0x000ea2000c1e1900 */
[----:B---3--:R-:W-:-:S04]  /*1a90*/  FADD R27, R24, -R27 ;  /* 0x8000001b181b7221 */ /* 0x008fc80000000000 */
[----:B------:R-:W-:Y:S01]  /*1aa0*/  FFMA R27, R27, R27, R26 ;  /* 0x0000001b1b1b7223 */ /* 0x000fe2000000001a */
[----:B-----5:R-:W-:Y:S01]  /*1ab0*/  FADD R25, R25, -R28 ;  /* 0x8000001c19197221 */ /* 0x020fe20000000000 */
[----:B------:R-:W-:Y:S02]  /*1ac0*/  VIADD R19, R19, 0x8 ;  /* 0x0000000813137836 */ /* 0x000fe40000000000 */
[----:B----4-:R-:W-:-:S04]  /*1ad0*/  FADD R16, R23, -R16 ;  /* 0x8000001017107221 */ /* 0x010fc80000000000 */
[----:B------:R-:W-:Y:S01]  /*1ae0*/  FFMA R27, R16, R16, R27 ;  /* 0x00000010101b7223 */ /* 0x000fe2000000001b */
[----:B--2---:R-:W-:-:S04]  /*1af0*/  FADD R18, R18, -R21 ;  /* 0x8000001512127221 */ /* 0x004fc80000000000 */
[----:B------:R-:W-:-:S04]  /*1b00*/  FFMA R16, R18, R18, R27 ;  /* 0x0000001212107223 */ /* 0x000fc8000000001b */
[----:B------:R-:W-:-:S07]  /*1b10*/  FFMA R16, R25, R25, R16 ;  /* 0x0000001919107223 */ /* 0x000fce0000000010 */
.L_x_24:
[----:B------:R-:W-:Y:S05]  /*1b20*/  @P1 BRA `(.L_x_23) ;  /* 0x0000000000481947 */ /* 0x000fea0003800000 */
        /* <DEDUP_REMOVED lines=18> */
.L_x_23:
[----:B------:R-:W-:-:S04]  /*1c50*/  FSETP.GEU.AND P0, PT, R16, R5, PT ;  /* 0x000000051000720b */ /* 0x000fc80003f0e000 */
[----:B------:R-:W-:Y:S02]  /*1c60*/  FSEL R5, R16, R5, !P0 ;  /* 0x0000000510057208 */ /* 0x000fe40004000000 */
[----:B------:R-:W-:-:S07]  /*1c70*/  SEL R4, R17, R4, !P0 ;  /* 0x0000000411047207 */ /* 0x000fce0004000000 */
.L_x_20:
[----:B------:R-:W-:Y:S05]  /*1c80*/  BSYNC.RECONVERGENT B1 ;  /* 0x0000000000017941 */ /* 0x000fea0003800200 */
.L_x_19:
[----:B------:R-:W0:Y:S01]  /*1c90*/  LDCU UR4, c[0x0][0x3b4] ;  /* 0x00007680ff0477ac */ /* 0x000e220008000800 */
[----:B------:R-:W-:-:S05]  /*1ca0*/  VIADD R17, R17, 0x1 ;  /* 0x0000000111117836 */ /* 0x000fca0000000000 */
[----:B0-----:R-:W-:-:S13]  /*1cb0*/  ISETP.NE.AND P0, PT, R17, UR4, PT ;  /* 0x0000000411007c0c */ /* 0x001fda000bf05270 */
[----:B------:R-:W-:Y:S05]  /*1cc0*/  @!P0 BRA `(.L_x_17) ;  /* 0x0000000c00208947 */ /* 0x000fea0003800000 */
[----:B------:R-:W-:Y:S05]  /*1cd0*/  BRA `(.L_x_25) ;  /* 0xfffffff400947947 */ /* 0x000fea000383ffff */
.L_x_18:
[C---:B------:R-:W-:Y:S01]  /*1ce0*/  ISETP.GE.U32.AND P0, PT, R11.reuse, 0x4, PT ;  /* 0x000000040b00780c */ /* 0x040fe20003f06070 */
[----:B------:R-:W-:Y:S01]  /*1cf0*/  HFMA2 R18, -RZ, RZ, 0, 0 ;  /* 0x00000000ff127431 */ /* 0x000fe200000001ff */
[----:B------:R-:W-:Y:S01]  /*1d00*/  LOP3.LUT R20, R11, 0x3, RZ, 0xc0, !PT ;  /* 0x000000030b147812 */ /* 0x000fe200078ec0ff */
[----:B------:R-:W-:Y:S02]  /*1d10*/  IMAD.MOV.U32 R5, RZ, RZ, 0x7f7fffff ;  /* 0x7f7fffffff057424 */ /* 0x000fe400078e00ff */
[----:B------:R-:W-:-:S08]  /*1d20*/  IMAD.MOV.U32 R4, RZ, RZ, -0x1 ;  /* 0xffffffffff047424 */ /* 0x000fd000078e00ff */
[----:B------:R-:W-:Y:S05]  /*1d30*/  @!P0 BRA `(.L_x_26) ;  /* 0x0000000800cc8947 */ /* 0x000fea0003800000 */
[----:B------:R-:W0:Y:S01]  /*1d40*/  LDC.64 R8, c[0x0][0x398] ;  /* 0x0000e600ff087b82 */ /* 0x000e220000000a00 */
[----:B------:R-:W-:Y:S01]  /*1d50*/  LOP3.LUT R18, R11, 0x7ffffffc, RZ, 0xc0, !PT ;  /* 0x7ffffffc0b127812 */ /* 0x000fe200078ec0ff */
[----:B------:R-:W-:Y:S02]  /*1d60*/  IMAD.MOV.U32 R5, RZ, RZ, 0x7f7fffff ;  /* 0x7f7fffffff057424 */ /* 0x000fe400078e00ff */
[----:B------:R-:W-:Y:S01]  /*1d70*/  IMAD.MOV.U32 R4, RZ, RZ, -0x1 ;  /* 0xffffffffff047424 */ /* 0x000fe200078e00ff */
[----:B------:R-:W-:Y:S01]  /*1d80*/  ISETP.GT.AND P0, PT, R18, RZ, PT ;  /* 0x000000ff1200720c */ /* 0x000fe20003f04270 */
[----:B------:R-:W-:-:S12]  /*1d90*/  IMAD.MOV.U32 R19, RZ, RZ, RZ ;  /* 0x000000ffff137224 */ /* 0x000fd800078e00ff */
[----:B------:R-:W-:Y:S05]  /*1da0*/  @!P0 BRA `(.L_x_27) ;  /* 0x0000000800508947 */ /* 0x000fea0003800000 */
[----:B------:R-:W-:Y:S01]  /*1db0*/  IMAD.IADD R10, R18, 0x1, -R19 ;  /* 0x00000001120a7824 */ /* 0x000fe200078e0a13 */
[----:B------:R-:W-:-:S04]  /*1dc0*/  PLOP3.LUT P0, PT, PT, PT, PT, 0x80, 0x8 ;  /* 0x000000000008781c */ /* 0x000fc80003f0f070 */
[----:B------:R-:W-:-:S13]  /*1dd0*/  ISETP.GT.AND P1, PT, R10, 0xc, PT ;  /* 0x0000000c0a00780c */ /* 0x000fda0003f24270 */
[----:B------:R-:W-:Y:S05]  /*1de0*/  @!P1 BRA `(.L_x_28) ;  /* 0x0000000400749947 */ /* 0x000fea0003800000 */
[----:B------:R-:W1:Y:S01]  /*1df0*/  LDC.64 R10, c[0x0][0x398] ;  /* 0x0000e600ff0a7b82 */ /* 0x000e620000000a00 */
[----:B------:R-:W-:Y:S02]  /*1e00*/  PLOP3.LUT P0, PT, PT, PT, PT, 0x8, 0x80 ;  /* 0x000000000080781c */ /* 0x000fe40003f0e170 */
[----:B------:R-:W-:-:S11]  /*1e10*/  IADD3 R13, PT, PT, R18, -0xc, RZ ;  /* 0xfffffff4120d7810 */ /* 0x000fd60007ffe0ff */
.L_x_29:
[----:B-1----:R-:W-:-:S05]  /*1e20*/  IMAD.WIDE.U32 R16, R19, 0x4, R10 ;  /* 0x0000000413107825 */ /* 0x002fca00078e000a */
[----:B------:R-:W2:Y:S04]  /*1e30*/  LDG.E R23, desc[UR6][R16.64] ;  /* 0x0000000610177981 */ /* 0x000ea8000c1e1900 */
[----:B------:R-:W3:Y:S04]  /*1e40*/  LDG.E R25, desc[UR6][R16.64+0x4] ;  /* 0x0000040610197981 */ /* 0x000ee8000c1e1900 */
[----:B------:R-:W4:Y:S01]  /*1e50*/  LDG.E R29, desc[UR6][R16.64+0x8] ;  /* 0x00000806101d7981 */ /* 0x000f22000c1e1900 */
[----:B------:R-:W-:-:S03]  /*1e60*/  VIADD R21, R19, 0x4 ;  /* 0x0000000413157836 */ /* 0x000fc60000000000 */
[----:B------:R1:W5:Y:S01]  /*1e70*/  LDG.E R26, desc[UR6][R16.64+0xc] ;  /* 0x00000c06101a7981 */ /* 0x000362000c1e1900 */
[----:B------:R-:W-:-:S05]  /*1e80*/  IMAD.WIDE.U32 R14, R21, 0x4, R10 ;  /* 0x00000004150e7825 */ /* 0x000fca00078e000a */
[----:B------:R-:W5:Y:S04]  /*1e90*/  LDG.E R22, desc[UR6][R14.64] ;  /* 0x000000060e167981 */ /* 0x000f68000c1e1900 */
[----:B------:R-:W5:Y:S01]  /*1ea0*/  LDG.E R24, desc[UR6][R14.64+0x4] ;  /* 0x000004060e187981 */ /* 0x000f62000c1e1900 */
[----:B------:R-:W-:Y:S01]  /*1eb0*/  FSETP.GT.AND P4, PT, R5, RZ, PT ;  /* 0x000000ff0500720b */ /* 0x000fe20003f84000 */
[----:B------:R-:W-:-:S04]  /*1ec0*/  VIADD R27, R19, 0x8 ;  /* 0x00000008131b7836 */ /* 0x000fc80000000000 */
[----:B-1----:R-:W-:Y:S01]  /*1ed0*/  IMAD.WIDE.U32 R16, R27, 0x4, R10 ;  /* 0x000000041b107825 */ /* 0x002fe200078e000a */
[----:B--2---:R-:W-:Y:S02]  /*1ee0*/  ISETP.EQ.AND P4, PT, R23, R2, P4 ;  /* 0x000000021700720c */ /* 0x004fe40002782270 */
[----:B------:R-:W2:Y:S02]  /*1ef0*/  LDG.E R23, desc[UR6][R14.64+0x8] ;  /* 0x000008060e177981 */ /* 0x000ea4000c1e1900 */
[----:B------:R-:W-:-:S04]  /*1f00*/  FSEL R5, R5, RZ, !P4 ;  /* 0x000000ff05057208 */ /* 0x000fc80006000000 */
[----:B------:R-:W-:-:S04]  /*1f10*/  FSETP.GT.AND P1, PT, R5, RZ, PT ;  /* 0x000000ff0500720b */ /* 0x000fc80003f24000 */
[----:B---3--:R-:W-:Y:S02]  /*1f20*/  ISETP.EQ.AND P1, PT, R25, R2, P1 ;  /* 0x000000021900720c */ /* 0x008fe40000f22270 */
[----:B------:R1:W3:Y:S02]  /*1f30*/  LDG.E R25, desc[UR6][R14.64+0xc] ;  /* 0x00000c060e197981 */ /* 0x0002e4000c1e1900 */
[----:B------:R-:W-:-:S04]  /*1f40*/  FSEL R5, R5, RZ, !P1 ;  /* 0x000000ff05057208 */ /* 0x000fc80004800000 */
[----:B------:R-:W-:-:S04]  /*1f50*/  FSETP.GT.AND P3, PT, R5, RZ, PT ;  /* 0x000000ff0500720b */ /* 0x000fc80003f64000 */
[----:B----4-:R-:W-:Y:S01]  /*1f60*/  ISETP.EQ.AND P3, PT, R29, R2, P3 ;  /* 0x000000021d00720c */ /* 0x010fe20001f62270 */
[----:B------:R-:W4:Y:S04]  /*1f70*/  LDG.E R15, desc[UR6][R16.64+0x8] ;  /* 0x00000806100f7981 */ /* 0x000f28000c1e1900 */
[----:B------:R-:W4:Y:S01]  /*1f80*/  LDG.E R29, desc[UR6][R16.64] ;  /* 0x00000006101d7981 */ /* 0x000f22000c1e1900 */
[----:B------:R-:W-:-:S04]  /*1f90*/  FSEL R5, R5, RZ, !P3 ;  /* 0x000000ff05057208 */ /* 0x000fc80005800000 */
[----:B------:R-:W-:-:S04]  /*1fa0*/  FSETP.GT.AND P2, PT, R5, RZ, PT ;  /* 0x000000ff0500720b */ /* 0x000fc80003f44000 */
[----:B-----5:R-:W-:Y:S02]  /*1fb0*/  ISETP.EQ.AND P2, PT, R26, R2, P2 ;  /* 0x000000021a00720c */ /* 0x020fe40001742270 */
[----:B------:R-:W5:Y:S02]  /*1fc0*/  LDG.E R26, desc[UR6][R16.64+0x4] ;  /* 0x00000406101a7981 */ /* 0x000f64000c1e1900 */
[----:B------:R-:W-:-:S04]  /*1fd0*/  FSEL R5, R5, RZ, !P2 ;  /* 0x000000ff05057208 */ /* 0x000fc80005000000 */
[----:B------:R-:W-:-:S04]  /*1fe0*/  FSETP.GT.AND P6, PT, R5, RZ, PT ;  /* 0x000000ff0500720b */ /* 0x000fc80003fc4000 */
[----:B------:R-:W-:-:S04]  /*1ff0*/  ISETP.EQ.AND P6, PT, R22, R2, P6 ;  /* 0x000000021600720c */ /* 0x000fc800037c2270 */
[----:B------:R-:W-:-:S04]  /*2000*/  FSEL R5, R5, RZ, !P6 ;  /* 0x000000ff05057208 */ /* 0x000fc80007000000 */
[----:B------:R-:W-:-:S04]  /*2010*/  FSETP.GT.AND P5, PT, R5, RZ, PT ;  /* 0x000000ff0500720b */ /* 0x000fc80003fa4000 */
[----:B------:R-:W-:-:S04]  /*2020*/  ISETP.EQ.AND P5, PT, R24, R2, P5 ;  /* 0x000000021800720c */ /* 0x000fc80002fa2270 */
[----:B------:R-:W-:Y:S02]  /*2030*/  FSEL R5, R5, RZ, !P5 ;  /* 0x000000ff05057208 */ /* 0x000fe40006800000 */
[----:B-1----:R-:W-:Y:S02]  /*2040*/  SEL R14, R19, R4, P4 ;  /* 0x00000004130e7207 */ /* 0x002fe40002000000 */
[----:B------:R-:W-:Y:S01]  /*2050*/  FSETP.GT.AND P4, PT, R5, RZ, PT ;  /* 0x000000ff0500720b */ /* 0x000fe20003f84000 */
[C---:B------:R-:W-:Y:S02]  /*2060*/  VIADD R22, R19.reuse, 0xc ;  /* 0x0000000c13167836 */ /* 0x040fe40000000000 */
[C---:B------:R-:W-:Y:S01]  /*2070*/  @P1 VIADD R14, R19.reuse, 0x1 ;  /* 0x00000001130e1836 */ /* 0x040fe20000000000 */
[----:B------:R-:W-:Y:S02]  /*2080*/  @P3 IADD3 R14, PT, PT, R19, 0x2, RZ ;  /* 0x00000002130e3810 */ /* 0x000fe40007ffe0ff */
[----:B--2---:R-:W-:-:S02]  /*2090*/  ISETP.EQ.AND P4, PT, R23, R2, P4 ;  /* 0x000000021700720c */ /* 0x004fc40002782270 */
[----:B------:R-:W2:Y:S02]  /*20a0*/  LDG.E R23, desc[UR6][R16.64+0xc] ;  /* 0x00000c0610177981 */ /* 0x000ea4000c1e1900 */
[----:B------:R-:W-:Y:S01]  /*20b0*/  FSEL R24, R5, RZ, !P4 ;  /* 0x000000ff05187208 */ /* 0x000fe20006000000 */
[----:B------:R-:W-:-:S03]  /*20c0*/  IMAD.WIDE.U32 R4, R22, 0x4, R10 ;  /* 0x0000000416047825 */ /* 0x000fc600078e000a */
[----:B------:R-:W-:-:S04]  /*20d0*/  FSETP.GT.AND P1, PT, R24, RZ, PT ;  /* 0x000000ff1800720b */ /* 0x000fc80003f24000 */
[----:B---3--:R-:W-:Y:S01]  /*20e0*/  ISETP.EQ.AND P1, PT, R25, R2, P1 ;  /* 0x000000021900720c */ /* 0x008fe20000f22270 */
[----:B------:R-:W3:Y:S04]  /*20f0*/  LDG.E R17, desc[UR6][R4.64+0x4] ;  /* 0x0000040604117981 */ /* 0x000ee8000c1e1900 */
[----:B------:R-:W3:Y:S01]  /*2100*/  LDG.E R25, desc[UR6][R4.64] ;  /* 0x0000000604197981 */ /* 0x000ee2000c1e1900 */
[----:B------:R-:W-:-:S03]  /*2110*/  FSEL R24, R24, RZ, !P1 ;  /* 0x000000ff18187208 */ /* 0x000fc60004800000 */
[----:B------:R1:W3:Y:S01]  /*2120*/  LDG.E R16, desc[UR6][R4.64+0xc] ;  /* 0x00000c0604107981 */ /* 0x0002e2000c1e1900 */
[----:B------:R-:W-:-:S04]  /*2130*/  FSETP.GT.AND P3, PT, R24, RZ, PT ;  /* 0x000000ff1800720b */ /* 0x000fc80003f64000 */
[----:B----4-:R-:W-:Y:S02]  /*2140*/  ISETP.EQ.AND P3, PT, R29, R2, P3 ;  /* 0x000000021d00720c */ /* 0x010fe40001f62270 */
[----:B------:R-:W4:Y:S02]  /*2150*/  LDG.E R29, desc[UR6][R4.64+0x8] ;  /* 0x00000806041d7981 */ /* 0x000f24000c1e1900 */
[----:B------:R-:W-:Y:S01]  /*2160*/  FSEL R24, R24, RZ, !P3 ;  /* 0x000000ff18187208 */ /* 0x000fe20005800000 */
[----:B------:R-:W-:-:S03]  /*2170*/  @P2 VIADD R14, R19, 0x3 ;  /* 0x00000003130e2836 */ /* 0x000fc60000000000 */
[----:B------:R-:W-:-:S04]  /*2180*/  FSETP.GT.AND P2, PT, R24, RZ, PT ;  /* 0x000000ff1800720b */ /* 0x000fc80003f44000 */
[----:B-----5:R-:W-:-:S04]  /*2190*/  ISETP.EQ.AND P2, PT, R26, R2, P2 ;  /* 0x000000021a00720c */ /* 0x020fc80001742270 */
[----:B------:R-:W-:Y:S02]  /*21a0*/  FSEL R24, R24, RZ, !P2 ;  /* 0x000000ff18187208 */ /* 0x000fe40005000000 */
[----:B------:R-:W-:Y:S02]  /*21b0*/  SEL R14, R21, R14, P6 ;  /* 0x0000000e150e7207 */ /* 0x000fe40003000000 */
[----:B------:R-:W-:-:S04]  /*21c0*/  FSETP.GT.AND P6, PT, R24, RZ, PT ;  /* 0x000000ff1800720b */ /* 0x000fc80003fc4000 */
[----:B------:R-:W-:Y:S01]  /*21d0*/  ISETP.EQ.AND P6, PT, R15, R2, P6 ;  /* 0x000000020f00720c */ /* 0x000fe200037c2270 */
[----:B------:R-:W-:-:S03]  /*21e0*/  @P5 VIADD R14, R19, 0x5 ;  /* 0x00000005130e5836 */ /* 0x000fc60000000000 */
[----:B------:R-:W-:-:S04]  /*21f0*/  FSEL R24, R24, RZ, !P6 ;  /* 0x000000ff18187208 */ /* 0x000fc80007000000 */
[----:B------:R-:W-:Y:S01]  /*2200*/  FSETP.GT.AND P5, PT, R24, RZ, PT ;  /* 0x000000ff1800720b */ /* 0x000fe20003fa4000 */
[C---:B------:R-:W-:Y:S02]  /*2210*/  @P4 VIADD R14, R19.reuse, 0x6 ;  /* 0x00000006130e4836 */ /* 0x040fe40000000000 */
[----:B------:R-:W-:-:S05]  /*2220*/  @P1 VIADD R14, R19, 0x7 ;  /* 0x00000007130e1836 */ /* 0x000fca0000000000 */
[----:B------:R-:W-:Y:S02]  /*2230*/  SEL R27, R27, R14, P3 ;  /* 0x0000000e1b1b7207 */ /* 0x000fe40001800000 */
[C---:B------:R-:W-:Y:S01]  /*2240*/  @P2 IADD3 R27, PT, PT, R19.reuse, 0x9, RZ ;  /* 0x00000009131b2810 */ /* 0x040fe20007ffe0ff */
[----:B------:R-:W-:Y:S01]  /*2250*/  @P6 VIADD R27, R19, 0xa ;  /* 0x0000000a131b6836 */ /* 0x000fe20000000000 */
[----:B--2---:R-:W-:-:S04]  /*2260*/  ISETP.EQ.AND P5, PT, R23, R2, P5 ;  /* 0x000000021700720c */ /* 0x004fc80002fa2270 */
[----:B------:R-:W-:-:S04]  /*2270*/  FSEL R24, R24, RZ, !P5 ;  /* 0x000000ff18187208 */ /* 0x000fc80006800000 */
[----:B------:R-:W-:-:S04]  /*2280*/  FSETP.GT.AND P4, PT, R24, RZ, PT ;  /* 0x000000ff1800720b */ /* 0x000fc80003f84000 */
[----:B---3--:R-:W-:-:S04]  /*2290*/  ISETP.EQ.AND P4, PT, R25, R2, P4 ;  /* 0x000000021900720c */ /* 0x008fc80002782270 */
[----:B------:R-:W-:-:S04]  /*22a0*/  FSEL R24, R24, RZ, !P4 ;  /* 0x000000ff18187208 */ /* 0x000fc80006000000 */
[----:B------:R-:W-:-:S04]  /*22b0*/  FSETP.GT.AND P1, PT, R24, RZ, PT ;  /* 0x000000ff1800720b */ /* 0x000fc80003f24000 */
[----:B------:R-:W-:-:S04]  /*22c0*/  ISETP.EQ.AND P1, PT, R17, R2, P1 ;  /* 0x000000021100720c */ /* 0x000fc80000f22270 */
[----:B------:R-:W-:-:S04]  /*22d0*/  FSEL R24, R24, RZ, !P1 ;  /* 0x000000ff18187208 */ /* 0x000fc80004800000 */
[----:B------:R-:W-:-:S04]  /*22e0*/  FSETP.GT.AND P3, PT, R24, RZ, PT ;  /* 0x000000ff1800720b */ /* 0x000fc80003f64000 */
[----:B----4-:R-:W-:-:S04]  /*22f0*/  ISETP.EQ.AND P3, PT, R29, R2, P3 ;  /* 0x000000021d00720c */ /* 0x010fc80001f62270 */
[----:B-1----:R-:W-:-:S04]  /*2300*/  FSEL R5, R24, RZ, !P3 ;  /* 0x000000ff18057208 */ /* 0x002fc80005800000 */
[----:B------:R-:W-:-:S04]  /*2310*/  FSETP.GT.AND P2, PT, R5, RZ, PT ;  /* 0x000000ff0500720b */ /* 0x000fc80003f44000 */
[----:B------:R-:W-:Y:S01]  /*2320*/  ISETP.EQ.AND P2, PT, R16, R2, P2 ;  /* 0x000000021000720c */ /* 0x000fe20001742270 */
[----:B------:R-:W-:-:S05]  /*2330*/  @P5 VIADD R27, R19, 0xb ;  /* 0x0000000b131b5836 */ /* 0x000fca0000000000 */
[----:B------:R-:W-:Y:S01]  /*2340*/  SEL R4, R22, R27, P4 ;  /* 0x0000001b16047207 */ /* 0x000fe20002000000 */
[C---:B------:R-:W-:Y:S02]  /*2350*/  @P1 VIADD R4, R19.reuse, 0xd ;  /* 0x0000000d13041836 */ /* 0x040fe40000000000 */
[----:B------:R-:W-:-:S04]  /*2360*/  @P3 VIADD R4, R19, 0xe ;  /* 0x0000000e13043836 */ /* 0x000fc80000000000 */
[C---:B------:R-:W-:Y:S01]  /*2370*/  @P2 IADD3 R4, PT, PT, R19.reuse, 0xf, RZ ;  /* 0x0000000f13042810 */ /* 0x040fe20007ffe0ff */
[----:B------:R-:W-:-:S05]  /*2380*/  VIADD R19, R19, 0x10 ;  /* 0x0000001013137836 */ /* 0x000fca0000000000 */
[----:B------:R-:W-:Y:S02]  /*2390*/  ISETP.GE.AND P1, PT, R19, R13, PT ;  /* 0x0000000d1300720c */ /* 0x000fe40003f26270 */
[----:B------:R-:W-:-:S11]  /*23a0*/  FSEL R5, R5, RZ, !P2 ;  /* 0x000000ff05057208 */ /* 0x000fd60005000000 */
[----:B------:R-:W-:Y:S05]  /*23b0*/  @!P1 BRA `(.L_x_29) ;  /* 0xfffffff800989947 */ /* 0x000fea000383ffff */
.L_x_28:
[----:B------:R-:W-:-:S05]  /*23c0*/  IMAD.IADD R10, R18, 0x1, -R19 ;  /* 0x00000001120a7824 */ /* 0x000fca00078e0a13 */
[----:B------:R-:W-:-:S13]  /*23d0*/  ISETP.GT.AND P1, PT, R10, 0x4, PT ;  /* 0x000000040a00780c */ /* 0x000fda0003f24270 */
[----:B------:R-:W-:Y:S05]  /*23e0*/  @!P1 BRA `(.L_x_30) ;  /* 0x0000000000b89947 */ /* 0x000fea0003800000 */
[----:B------:R-:W1:Y:S02]  /*23f0*/  LDC.64 R10, c[0x0][0x398] ;  /* 0x0000e600ff0a7b82 */ /* 0x000e640000000a00 */
[----:B-1----:R-:W-:-:S05]  /*2400*/  IMAD.WIDE.U32 R14, R19, 0x4, R10 ;  /* 0x00000004130e7825 */ /* 0x002fca00078e000a */
[----:B------:R-:W2:Y:S04]  /*2410*/  LDG.E R25, desc[UR6][R14.64] ;  /* 0x000000060e197981 */ /* 0x000ea8000c1e1900 */
[----:B------:R-:W3:Y:S04]  /*2420*/  LDG.E R27, desc[UR6][R14.64+0x4] ;  /* 0x000004060e1b7981 */ /* 0x000ee8000c1e1900 */
[----:B------:R-:W4:Y:S01]  /*2430*/  LDG.E R17, desc[UR6][R14.64+0x8] ;  /* 0x000008060e117981 */ /* 0x000f22000c1e1900 */
[----:B------:R-:W-:-:S03]  /*2440*/  VIADD R13, R19, 0x4 ;  /* 0x00000004130d7836 */ /* 0x000fc60000000000 */
[----:B------:R-:W5:Y:S01]  /*2450*/  LDG.E R29, desc[UR6][R14.64+0xc] ;  /* 0x00000c060e1d7981 */ /* 0x000f62000c1e1900 */
[----:B------:R-:W-:-:S05]  /*2460*/  IMAD.WIDE.U32 R10, R13, 0x4, R10 ;  /* 0x000000040d0a7825 */ /* 0x000fca00078e000a */
[----:B------:R-:W5:Y:S04]  /*2470*/  LDG.E R16, desc[UR6][R10.64] ;  /* 0x000000060a107981 */ /* 0x000f68000c1e1900 */
[----:B------:R-:W5:Y:S04]  /*2480*/  LDG.E R22, desc[UR6][R10.64+0x4] ;  /* 0x000004060a167981 */ /* 0x000f68000c1e1900 */
[----:B------:R-:W5:Y:S04]  /*2490*/  LDG.E R21, desc[UR6][R10.64+0x8] ;  /* 0x000008060a157981 */ /* 0x000f68000c1e1900 */
[----:B------:R-:W5:Y:S01]  /*24a0*/  LDG.E R23, desc[UR6][R10.64+0xc] ;  /* 0x00000c060a177981 */ /* 0x000f62000c1e1900 */
[----:B------:R-:W-:-:S04]  /*24b0*/  FSETP.GT.AND P0, PT, R5, RZ, PT ;  /* 0x000000ff0500720b */ /* 0x000fc80003f04000 */
[----:B--2---:R-:W-:-:S04]  /*24c0*/  ISETP.EQ.AND P0, PT, R25, R2, P0 ;  /* 0x000000021900720c */ /* 0x004fc80000702270 */
[----:B------:R-:W-:Y:S02]  /*24d0*/  FSEL R5, R5, RZ, !P0 ;  /* 0x000000ff05057208 */ /* 0x000fe40004000000 */
[----:B------:R-:W-:Y:S02]  /*24e0*/  SEL R4, R19, R4, P0 ;  /* 0x0000000413047207 */ /* 0x000fe40000000000 */
[----:B------:R-:W-:-:S04]  /*24f0*/  FSETP.GT.AND P1, PT, R5, RZ, PT ;  /* 0x000000ff0500720b */ /* 0x000fc80003f24000 */
[----:B---3--:R-:W-:-:S04]  /*2500*/  ISETP.EQ.AND P1, PT, R27, R2, P1 ;  /* 0x000000021b00720c */ /* 0x008fc80000f22270 */
[----:B------:R-:W-:-:S04]  /*2510*/  FSEL R5, R5, RZ, !P1 ;  /* 0x000000ff05057208 */ /* 0x000fc80004800000 */
[----:B------:R-:W-:-:S04]  /*2520*/  FSETP.GT.AND P2, PT, R5, RZ, PT ;  /* 0x000000ff0500720b */ /* 0x000fc80003f44000 */
[----:B----4-:R-:W-:Y:S01]  /*2530*/  ISETP.EQ.AND P2, PT, R17, R2, P2 ;  /* 0x000000021100720c */ /* 0x010fe20001742270 */
[----:B------:R-:W-:-:S03]  /*2540*/  @P1 VIADD R4, R19, 0x1 ;  /* 0x0000000113041836 */ /* 0x000fc60000000000 */
[----:B------:R-:W-:-:S04]  /*2550*/  FSEL R5, R5, RZ, !P2 ;  /* 0x000000ff05057208 */ /* 0x000fc80005000000 */
[----:B------:R-:W-:-:S04]  /*2560*/  FSETP.GT.AND P3, PT, R5, RZ, PT ;  /* 0x000000ff0500720b */ /* 0x000fc80003f64000 */
[----:B-----5:R-:W-:Y:S02]  /*2570*/  ISETP.EQ.AND P3, PT, R29, R2, P3 ;  /* 0x000000021d00720c */ /* 0x020fe40001f62270 */
[----:B------:R-:W-:Y:S02]  /*2580*/  @P2 IADD3 R4, PT, PT, R19, 0x2, RZ ;  /* 0x0000000213042810 */ /* 0x000fe40007ffe0ff */
[----:B------:R-:W-:-:S04]  /*2590*/  FSEL R5, R5, RZ, !P3 ;  /* 0x000000ff05057208 */ /* 0x000fc80005800000 */
[----:B------:R-:W-:-:S04]  /*25a0*/  FSETP.GT.AND P4, PT, R5, RZ, PT ;  /* 0x000000ff0500720b */ /* 0x000fc80003f84000 */
[----:B------:R-:W-:Y:S01]  /*25b0*/  ISETP.EQ.AND P4, PT, R16, R2, P4 ;  /* 0x000000021000720c */ /* 0x000fe20002782270 */
[----:B------:R-:W-:-:S03]  /*25c0*/  @P3 VIADD R4, R19, 0x3 ;  /* 0x0000000313043836 */ /* 0x000fc60000000000 */
[----:B------:R-:W-:Y:S02]  /*25d0*/  FSEL R5, R5, RZ, !P4 ;  /* 0x000000ff05057208 */ /* 0x000fe40006000000 */
[----:B------:R-:W-:Y:S02]  /*25e0*/  SEL R4, R13, R4, P4 ;  /* 0x000000040d047207 */ /* 0x000fe40002000000 */
[----:B------:R-:W-:-:S04]  /*25f0*/  FSETP.GT.AND P5, PT, R5, RZ, PT ;  /* 0x000000ff0500720b */ /* 0x000fc80003fa4000 */
[----:B------:R-:W-:-:S04]  /*2600*/  ISETP.EQ.AND P5, PT, R22, R2, P5 ;  /* 0x000000021600720c */ /* 0x000fc80002fa2270 */
[----:B------:R-:W-:-:S04]  /*2610*/  FSEL R5, R5, RZ, !P5 ;  /* 0x000000ff05057208 */ /* 0x000fc80006800000 */
[----:B------:R-:W-:-:S04]  /*2620*/  FSETP.GT.AND P6, PT, R5, RZ, PT ;  /* 0x000000ff0500720b */ /* 0x000fc80003fc4000 */
[----:B------:R-:W-:Y:S01]  /*2630*/  ISETP.EQ.AND P0, PT, R21, R2, P6 ;  /* 0x000000021500720c */ /* 0x000fe20003702270 */
[----:B------:R-:W-:-:S03]  /*2640*/  @P5 VIADD R4, R19, 0x5 ;  /* 0x0000000513045836 */ /* 0x000fc60000000000 */
[----:B------:R-:W-:-:S04]  /*2650*/  FSEL R5, R5, RZ, !P0 ;  /* 0x000000ff05057208 */ /* 0x000fc80004000000 */
[----:B------:R-:W-:-:S04]  /*2660*/  FSETP.GT.AND P1, PT, R5, RZ, PT ;  /* 0x000000ff0500720b */ /* 0x000fc80003f24000 */
[----:B------:R-:W-:Y:S01]  /*2670*/  ISETP.EQ.AND P1, PT, R23, R2, P1 ;  /* 0x000000021700720c */ /* 0x000fe20000f22270 */
[----:B------:R-:W-:Y:S01]  /*2680*/  @P0 VIADD R4, R19, 0x6 ;  /* 0x0000000613040836 */ /* 0x000fe20000000000 */
[----:B------:R-:W-:Y:S02]  /*2690*/  PLOP3.LUT P0, PT, PT, PT, PT, 0x8, 0x80 ;  /* 0x000000000080781c */ /* 0x000fe40003f0e170 */
[----:B------:R-:W-:-:S09]  /*26a0*/  FSEL R5, R5, RZ, !P1 ;  /* 0x000000ff05057208 */ /* 0x000fd20004800000 */
[C---:B------:R-:W-:Y:S01]  /*26b0*/  @P1 VIADD R4, R19.reuse, 0x7 ;  /* 0x0000000713041836 */ /* 0x040fe20000000000 */
[----:B------:R-:W-:-:S07]  /*26c0*/  IADD3 R19, PT, PT, R19, 0x8, RZ ;  /* 0x0000000813137810 */ /* 0x000fce0007ffe0ff */
.L_x_30:
[----:B------:R-:W-:-:S13]  /*26d0*/  ISETP.NE.OR P0, PT, R19, R18, P0 ;  /* 0x000000121300720c */ /* 0x000fda0000705670 */
[----:B------:R-:W-:Y:S05]  /*26e0*/  @!P0 BRA `(.L_x_26) ;  /* 0x0000000000608947 */ /* 0x000fea0003800000 */
.L_x_27:
[----:B0-----:R-:W-:-:S05]  /*26f0*/  IMAD.WIDE.U32 R10, R19, 0x4, R8 ;  /* 0x00000004130a7825 */ /* 0x001fca00078e0008 */
[----:B------:R-:W2:Y:S04]  /*2700*/  LDG.E R13, desc[UR6][R10.64] ;  /* 0x000000060a0d7981 */ /* 0x000ea8000c1e1900 */
[----:B------:R-:W3:Y:S04]  /*2710*/  LDG.E R15, desc[UR6][R10.64+0x4] ;  /* 0x000004060a0f7981 */ /* 0x000ee8000c1e1900 */
[----:B------:R-:W4:Y:S04]  /*2720*/  LDG.E R17, desc[UR6][R10.64+0x8] ;  /* 0x000008060a117981 */ /* 0x000f28000c1e1900 */
        /* <DEDUP_REMOVED lines=13> */
[----:B-----5:R-:W-:Y:S01]  /*2800*/  ISETP.EQ.AND P3, PT, R21, R2, P3 ;  /* 0x000000021500720c */ /* 0x020fe20001f62270 */
[----:B------:R-:W-:-:S03]  /*2810*/  @P2 VIADD R4, R19, 0x2 ;  /* 0x0000000213042836 */ /* 0x000fc60000000000 */
[----:B------:R-:W-:-:S09]  /*2820*/  FSEL R5, R5, RZ, !P3 ;  /* 0x000000ff05057208 */ /* 0x000fd20005800000 */
[C---:B------:R-:W-:Y:S02]  /*2830*/  @P3 VIADD R4, R19.reuse, 0x3 ;  /* 0x0000000313043836 */ /* 0x040fe40000000000 */
[----:B------:R-:W-:-:S05]  /*2840*/  VIADD R19, R19, 0x4 ;  /* 0x0000000413137836 */ /* 0x000fca0000000000 */
[----:B------:R-:W-:-:S13]  /*2850*/  ISETP.NE.AND P0, PT, R19, R18, PT ;  /* 0x000000121300720c */ /* 0x000fda0003f05270 */
[----:B------:R-:W-:Y:S05]  /*2860*/  @P0 BRA `(.L_x_27) ;  /* 0xfffffffc00a00947 */ /* 0x000fea000383ffff */
.L_x_26:
[----:B------:R-:W-:-:S13]  /*2870*/  ISETP.NE.AND P0, PT, R20, RZ, PT ;  /* 0x000000ff1400720c */ /* 0x000fda0003f05270 */
[----:B------:R-:W-:Y:S05]  /*2880*/  @!P0 BRA `(.L_x_17) ;  /* 0x0000000000308947 */ /* 0x000fea0003800000 */
[----:B------:R-:W1:Y:S01]  /*2890*/  LDC.64 R10, c[0x0][0x398] ;  /* 0x0000e600ff0a7b82 */ /* 0x000e620000000a00 */
[----:B------:R-:W-:-:S05]  /*28a0*/  UMOV UR4, URZ ;  /* 0x000000ff00047c82 */ /* 0x000fca0008000000 */
.L_x_31:
[----:B01----:R-:W-:-:S06]  /*28b0*/  IMAD.WIDE.U32 R8, R18, 0x4, R10 ;  /* 0x0000000412087825 */ /* 0x003fcc00078e000a */
[----:B------:R-:W2:Y:S01]  /*28c0*/  LDG.E R9, desc[UR6][R8.64] ;  /* 0x0000000608097981 */ /* 0x000ea2000c1e1900 */
[----:B------:R-:W-:Y:S01]  /*28d0*/  UIADD3 UR4, UPT, UPT, UR4, 0x1, URZ ;  /* 0x0000000104047890 */ /* 0x000fe2000fffe0ff */
[----:B------:R-:W-:-:S05]  /*28e0*/  FSETP.GT.AND P0, PT, R5, RZ, PT ;  /* 0x000000ff0500720b */ /* 0x000fca0003f04000 */
[----:B------:R-:W-:Y:S02]  /*28f0*/  ISETP.NE.AND P1, PT, R20, UR4, PT ;  /* 0x0000000414007c0c */ /* 0x000fe4000bf25270 */
[----:B--2---:R-:W-:-:S04]  /*2900*/  ISETP.EQ.AND P0, PT, R9, R2, P0 ;  /* 0x000000020900720c */ /* 0x004fc80000702270 */
[C---:B------:R-:W-:Y:S02]  /*2910*/  SEL R4, R18.reuse, R4, P0 ;  /* 0x0000000412047207 */ /* 0x040fe40000000000 */
[----:B------:R-:W-:Y:S02]  /*2920*/  FSEL R5, R5, RZ, !P0 ;  /* 0x000000ff05057208 */ /* 0x000fe40004000000 */
[----:B------:R-:W-:-:S03]  /*2930*/  IADD3 R18, PT, PT, R18, 0x1, RZ ;  /* 0x0000000112127810 */ /* 0x000fc60007ffe0ff */
[----:B------:R-:W-:Y:S05]  /*2940*/  @P1 BRA `(.L_x_31) ;  /* 0xfffffffc00d81947 */ /* 0x000fea000383ffff */
.L_x_17:
[----:B------:R-:W-:Y:S05]  /*2950*/  BSYNC.RECONVERGENT B0 ;  /* 0x0000000000007941 */ /* 0x000fea0003800200 */
.L_x_16:
[----:B------:R-:W-:Y:S01]  /*2960*/  ISETP.NE.AND P0, PT, R0, -0x1, PT ;  /* 0xffffffff0000780c */ /* 0x000fe20003f05270 */
[----:B------:R-:W-:Y:S03]  /*2970*/  BSSY.RECONVERGENT B0, `(.L_x_32) ;  /* 0x000033a000007945 */ /* 0x000fe60003800200 */
[----:B------:R-:W-:-:S13]  /*2980*/  FSETP.NEU.OR P0, PT, R5, 3.40282346638528859812e+38, !P0 ;  /* 0x7f7fffff0500780b */ /* 0x000fda000470d400 */
[----:B------:R-:W-:Y:S05]  /*2990*/  @P0 BRA `(.L_x_33) ;  /* 0x0000001400c80947 */ /* 0x000fea0003800000 */
[----:B0-----:R-:W0:Y:S02]  /*29a0*/  LDC.64 R8, c[0x0][0x3a0] ;  /* 0x0000e800ff087b82 */ /* 0x001e240000000a00 */
[----:B0-----:R-:W-:-:S06]  /*29b0*/  IMAD.WIDE R8, R0, 0x4, R8 ;  /* 0x0000000400087825 */ /* 0x001fcc00078e0208 */
[----:B------:R-:W2:Y:S02]  /*29c0*/  LDG.E R8, desc[UR6][R8.64] ;  /* 0x0000000608087981 */ /* 0x000ea4000c1e1900 */
[----:B--2---:R-:W-:-:S13]  /*29d0*/  ISETP.GE.AND P0, PT, R8, 0x1, PT ;  /* 0x000000010800780c */ /* 0x004fda0003f06270 */
[----:B------:R-:W-:Y:S05]  /*29e0*/  @!P0 BRA `(.L_x_34) ;  /* 0x0000001400bc8947 */ /* 0x000fea0003800000 */
[----:B------:R-:W0:Y:S01]  /*29f0*/  LDCU UR4, c[0x0][0x3b4] ;  /* 0x00007680ff0477ac */ /* 0x000e220008000800 */
[----:B------:R-:W-:Y:S01]  /*2a00*/  IMAD.MOV.U32 R5, RZ, RZ, 0x7f7fffff ;  /* 0x7f7fffffff057424 */ /* 0x000fe200078e00ff */
[----:B0-----:R-:W-:-:S09]  /*2a10*/  UISETP.GE.AND UP0, UPT, UR4, 0x1, UPT ;  /* 0x000000010400788c */ /* 0x001fd2000bf06270 */
[----:B------:R-:W-:Y:S05]  /*2a20*/  BRA.U !UP0, `(.L_x_33) ;  /* 0x0000001508a47547 */ /* 0x000fea000b800000 */
[----:B------:R-:W0:Y:S02]  /*2a30*/  LDC R13, c[0x0][0x3b8] ;  /* 0x0000ee00ff0d7b82 */ /* 0x000e240000000800 */
[----:B0-----:R-:W-:-:S13]  /*2a40*/  ISETP.GE.AND P0, PT, R13, 0x1, PT ;  /* 0x000000010d00780c */ /* 0x001fda0003f06270 */
[----:B------:R-:W-:Y:S05]  /*2a50*/  @!P0 BRA `(.L_x_35) ;  /* 0x0000000800808947 */ /* 0x000fea0003800000 */
[----:B------:R-:W-:Y:S02]  /*2a60*/  VIADD R13, R13, 0xffffffff ;  /* 0xffffffff0d0d7836 */ /* 0x000fe40000000000 */
[----:B------:R-:W-:Y:S02]  /*2a70*/  IMAD.MOV.U32 R5, RZ, RZ, 0x7f7fffff ;  /* 0x7f7fffffff057424 */ /* 0x000fe400078e00ff */
[----:B------:R-:W-:Y:S01]  /*2a80*/  IMAD.MOV.U32 R17, RZ, RZ, RZ ;  /* 0x000000ffff117224 */ /* 0x000fe200078e00ff */
[----:B------:R-:W-:-:S04]  /*2a90*/  LEA.HI R20, R13, 0x1, RZ, 0x1e ;  /* 0x000000010d147811 */ /* 0x000fc800078ff0ff */
[----:B------:R-:W-:-:S07]  /*2aa0*/  LOP3.LUT R22, R20, 0x7ffffffc, RZ, 0xc0, !PT ;  /* 0x7ffffffc14167812 */ /* 0x000fce00078ec0ff */
.L_x_42:
        /* <DEDUP_REMOVED lines=8> */
[----:B------:R-:W-:Y:S01]  /*2b30*/  HFMA2 R16, -RZ, RZ, 0, 0 ;  /* 0x00000000ff107431 */ /* 0x000fe200000001ff */
[----:B------:R-:W-:Y:S01]  /*2b40*/  LOP3.LUT P1, RZ, R20, 0x3, RZ, 0xc0, !PT ;  /* 0x0000000314ff7812 */ /* 0x000fe2000782c0ff */
        /* <DEDUP_REMOVED lines=8> */
.L_x_39:
        /* <DEDUP_REMOVED lines=59> */
[----:B------:R-:W-:Y:S01]  /*2f80*/  ISETP.NE.AND P0, PT, R22, UR4, PT ;  /* 0x0000000416007c0c */ /* 0x000fe2000bf05270 */
[----:B------:R-:W-:Y:S02]  /*2f90*/  VIADD R19, R19, 0x10 ;  /* 0x0000001013137836 */ /* 0x000fe40000000000 */
        /* <DEDUP_REMOVED lines=9> */
.L_x_38:
        /* <DEDUP_REMOVED lines=33> */
[----:B------:R-:W-:Y:S01]  /*3240*/  IADD3 R19, PT, PT, R19, 0x8, RZ ;  /* 0x0000000813137810 */ /* 0x000fe20007ffe0ff */
[----:B----4-:R-:W-:-:S04]  /*3250*/  FADD R16, R23, -R16 ;  /* 0x8000001017107221 */ /* 0x010fc80000000000 */
[----:B------:R-:W-:Y:S01]  /*3260*/  FFMA R27, R16, R16, R27 ;  /* 0x00000010101b7223 */ /* 0x000fe2000000001b */
[----:B--2---:R-:W-:-:S04]  /*3270*/  FADD R18, R18, -R21 ;  /* 0x8000001512127221 */ /* 0x004fc80000000000 */
[----:B------:R-:W-:-:S04]  /*3280*/  FFMA R16, R18, R18, R27 ;  /* 0x0000001212107223 */ /* 0x000fc8000000001b */
[----:B------:R-:W-:-:S07]  /*3290*/  FFMA R16, R25, R25, R16 ;  /* 0x0000001919107223 */ /* 0x000fce0000000010 */
.L_x_41:
        /* <DEDUP_REMOVED lines=19> */
.L_x_40:
[----:B------:R-:W-:-:S04]  /*33d0*/  FSETP.GEU.AND P0, PT, R16, R5, PT ;  /* 0x000000051000720b */ /* 0x000fc80003f0e000 */
[----:B------:R-:W-:Y:S02]  /*33e0*/  FSEL R5, R16, R5, !P0 ;  /* 0x0000000510057208 */ /* 0x000fe40004000000 */
[----:B------:R-:W-:-:S07]  /*33f0*/  SEL R4, R17, R4, !P0 ;  /* 0x0000000411047207 */ /* 0x000fce0004000000 */
.L_x_37:
[----:B------:R-:W-:Y:S05]  /*3400*/  BSYNC.RECONVERGENT B1 ;  /* 0x0000000000017941 */ /* 0x000fea0003800200 */
.L_x_36:
[----:B------:R-:W0:Y:S01]  /*3410*/  LDCU UR4, c[0x0][0x3b4] ;  /* 0x00007680ff0477ac */ /* 0x000e220008000800 */
[----:B------:R-:W-:-:S05]  /*3420*/  VIADD R17, R17, 0x1 ;  /* 0x0000000111117836 */ /* 0x000fca0000000000 */
[----:B0-----:R-:W-:-:S13]  /*3430*/  ISETP.NE.AND P0, PT, R17, UR4, PT ;  /* 0x0000000411007c0c */ /* 0x001fda000bf05270 */
[----:B------:R-:W-:Y:S05]  /*3440*/  @!P0 BRA `(.L_x_33) ;  /* 0x0000000c001c8947 */ /* 0x000fea0003800000 */
[----:B------:R-:W-:Y:S05]  /*3450*/  BRA `(.L_x_42) ;  /* 0xfffffff400947947 */ /* 0x000fea000383ffff */
.L_x_35:
[----:B------:R-:W-:Y:S01]  /*3460*/  UISETP.GE.U32.AND UP0, UPT, UR4, 0x4, UPT ;  /* 0x000000040400788c */ /* 0x000fe2000bf06070 */
[----:B------:R-:W-:Y:S01]  /*3470*/  IMAD.MOV.U32 R5, RZ, RZ, 0x7f7fffff ;  /* 0x7f7fffffff057424 */ /* 0x000fe200078e00ff */
[----:B------:R-:W-:Y:S01]  /*3480*/  ULOP3.LUT UR5, UR4, 0x3, URZ, 0xc0, !UPT ;  /* 0x0000000304057892 */ /* 0x000fe2000f8ec0ff */
[----:B------:R-:W-:-:S06]  /*3490*/  IMAD.MOV.U32 R16, RZ, RZ, RZ ;  /* 0x000000ffff107224 */ /* 0x000fcc00078e00ff */
[----:B------:R-:W-:Y:S05]  /*34a0*/  BRA.U !UP0, `(.L_x_43) ;  /* 0x0000000908cc7547 */ /* 0x000fea000b800000 */
[----:B------:R-:W0:Y:S01]  /*34b0*/  LDC.64 R6, c[0x0][0x398] ;  /* 0x0000e600ff067b82 */ /* 0x000e220000000a00 */
[----:B------:R-:W-:Y:S01]  /*34c0*/  ULOP3.LUT UR4, UR4, 0x7ffffffc, URZ, 0xc0, !UPT ;  /* 0x7ffffffc04047892 */ /* 0x000fe2000f8ec0ff */
[----:B------:R-:W-:Y:S01]  /*34d0*/  IMAD.MOV.U32 R5, RZ, RZ, 0x7f7fffff ;  /* 0x7f7fffffff057424 */ /* 0x000fe200078e00ff */
[----:B------:R-:W-:Y:S02]  /*34e0*/  MOV R17, RZ ;  /* 0x000000ff00117202 */ /* 0x000fe40000000f00 */
[----:B------:R-:W-:Y:S02]  /*34f0*/  UISETP.GT.AND UP0, UPT, UR4, URZ, UPT ;  /* 0x000000ff0400728c */ /* 0x000fe4000bf04270 */
[----:B------:R-:W-:-:S07]  /*3500*/  IMAD.U32 R16, RZ, RZ, UR4 ;  /* 0x00000004ff107e24 */ /* 0x000fce000f8e00ff */
[----:B------:R-:W-:Y:S05]  /*3510*/  BRA.U !UP0, `(.L_x_44) ;  /* 0x0000000908507547 */ /* 0x000fea000b800000 */
[----:B------:R-:W-:Y:S01]  /*3520*/  IMAD.IADD R8, R16, 0x1, -R17 ;  /* 0x0000000110087824 */ /* 0x000fe200078e0a11 */
[----:B------:R-:W-:-:S04]  /*3530*/  PLOP3.LUT P0, PT, PT, PT, PT, 0x80, 0x8 ;  /* 0x000000000008781c */ /* 0x000fc80003f0f070 */
[----:B------:R-:W-:-:S13]  /*3540*/  ISETP.GT.AND P1, PT, R8, 0xc, PT ;  /* 0x0000000c0800780c */ /* 0x000fda0003f24270 */
[----:B------:R-:W-:Y:S05]  /*3550*/  @!P1 BRA `(.L_x_45) ;  /* 0x0000000400749947 */ /* 0x000fea0003800000 */
[----:B------:R-:W1:Y:S01]  /*3560*/  LDC.64 R8, c[0x0][0x398] ;  /* 0x0000e600ff087b82 */ /* 0x000e620000000a00 */
[----:B------:R-:W-:Y:S01]  /*3570*/  PLOP3.LUT P0, PT, PT, PT, PT, 0x8, 0x80 ;  /* 0x000000000080781c */ /* 0x000fe20003f0e170 */
[----:B------:R-:W-:-:S12]  /*3580*/  VIADD R13, R16, 0xfffffff4 ;  /* 0xfffffff4100d7836 */ /* 0x000fd80000000000 */
.L_x_46:
        /* <DEDUP_REMOVED lines=8> */
[----:B------:R-:W5:Y:S04]  /*3610*/  LDG.E R21, desc[UR6][R10.64+0x4] ;  /* 0x000004060a157981 */ /* 0x000f68000c1e1900 */
[----:B------:R-:W5:Y:S01]  /*3620*/  LDG.E R23, desc[UR6][R10.64+0x8] ;  /* 0x000008060a177981 */ /* 0x000f62000c1e1900 */
[----:B------:R-:W-:-:S03]  /*3630*/  IADD3 R29, PT, PT, R17, 0x8, RZ ;  /* 0x00000008111d7810 */ /* 0x000fc60007ffe0ff */
[----:B------:R0:W5:Y:S01]  /*3640*/  LDG.E R27, desc[UR6][R10.64+0xc] ;  /* 0x00000c060a1b7981 */ /* 0x000162000c1e1900 */
[----:B------:R-:W-:Y:S01]  /*3650*/  FSETP.GT.AND P4, PT, R5, RZ, PT ;  /* 0x000000ff0500720b */ /* 0x000fe20003f84000 */
[----:B-1----:R-:W-:-:S03]  /*3660*/  IMAD.WIDE.U32 R14, R29, 0x4, R8 ;  /* 0x000000041d0e7825 */ /* 0x002fc600078e0008 */
[----:B--2---:R-:W-:Y:S02]  /*3670*/  ISETP.EQ.AND P4, PT, R18, R0, P4 ;  /* 0x000000001200720c */ /* 0x004fe40002782270 */
[----:B------:R-:W2:Y:S02]  /*3680*/  LDG.E R18, desc[UR6][R14.64] ;  /* 0x000000060e127981 */ /* 0x000ea4000c1e1900 */
[----:B------:R-:W-:Y:S02]  /*3690*/  FSEL R26, R5, RZ, !P4 ;  /* 0x000000ff051a7208 */ /* 0x000fe40006000000 */
[----:B------:R-:W2:Y:S02]  /*36a0*/  LDG.E R5, desc[UR6][R14.64+0x4] ;  /* 0x000004060e057981 */ /* 0x000ea4000c1e1900 */
[----:B------:R-:W-:-:S04]  /*36b0*/  FSETP.GT.AND P1, PT, R26, RZ, PT ;  /* 0x000000ff1a00720b */ /* 0x000fc80003f24000 */
[----:B---3--:R-:W-:-:S04]  /*36c0*/  ISETP.EQ.AND P1, PT, R22, R0, P1 ;  /* 0x000000001600720c */ /* 0x008fc80000f22270 */
[----:B------:R-:W-:-:S04]  /*36d0*/  FSEL R26, R26, RZ, !P1 ;  /* 0x000000ff1a1a7208 */ /* 0x000fc80004800000 */
[----:B------:R-:W-:-:S04]  /*36e0*/  FSETP.GT.AND P3, PT, R26, RZ, PT ;  /* 0x000000ff1a00720b */ /* 0x000fc80003f64000 */
[----:B----4-:R-:W-:Y:S02]  /*36f0*/  ISETP.EQ.AND P3, PT, R20, R0, P3 ;  /* 0x000000001400720c */ /* 0x010fe40001f62270 */
[----:B------:R-:W3:Y:S02]  /*3700*/  LDG.E R20, desc[UR6][R14.64+0x8] ;  /* 0x000008060e147981 */ /* 0x000ee4000c1e1900 */
[----:B------:R-:W-:-:S04]  /*3710*/  FSEL R26, R26, RZ, !P3 ;  /* 0x000000ff1a1a7208 */ /* 0x000fc80005800000 */
[----:B------:R-:W-:-:S04]  /*3720*/  FSETP.GT.AND P2, PT, R26, RZ, PT ;  /* 0x000000ff1a00720b */ /* 0x000fc80003f44000 */
[----:B-----5:R-:W-:Y:S02]  /*3730*/  ISETP.EQ.AND P2, PT, R24, R0, P2 ;  /* 0x000000001800720c */ /* 0x020fe40001742270 */
[----:B------:R-:W4:Y:S01]  /*3740*/  LDG.E R24, desc[UR6][R14.64+0xc] ;  /* 0x00000c060e187981 */ /* 0x000f22000c1e1900 */
[----:B------:R-:W-:Y:S01]  /*3750*/  VIADD R22, R17, 0xc ;  /* 0x0000000c11167836 */ /* 0x000fe20000000000 */
[----:B------:R-:W-:-:S03]  /*3760*/  FSEL R26, R26, RZ, !P2 ;  /* 0x000000ff1a1a7208 */ /* 0x000fc60005000000 */
[----:B0-----:R-:W-:Y:S01]  /*3770*/  IMAD.WIDE.U32 R10, R22, 0x4, R8 ;  /* 0x00000004160a7825 */ /* 0x001fe200078e0008 */
[----:B------:R-:W-:-:S04]  /*3780*/  FSETP.GT.AND P6, PT, R26, RZ, PT ;  /* 0x000000ff1a00720b */ /* 0x000fc80003fc4000 */
[----:B------:R-:W-:Y:S01]  /*3790*/  ISETP.EQ.AND P6, PT, R19, R0, P6 ;  /* 0x000000001300720c */ /* 0x000fe200037c2270 */
[----:B------:R-:W5:Y:S04]  /*37a0*/  LDG.E R15, desc[UR6][R10.64+0x8] ;  /* 0x000008060a0f7981 */ /* 0x000f68000c1e1900 */
[----:B------:R-:W5:Y:S01]  /*37b0*/  LDG.E R19, desc[UR6][R10.64] ;  /* 0x000000060a137981 */ /* 0x000f62000c1e1900 */
[----:B------:R-:W-:-:S04]  /*37c0*/  FSEL R26, R26, RZ, !P6 ;  /* 0x000000ff1a1a7208 */ /* 0x000fc80007000000 */
[----:B------:R-:W-:-:S04]  /*37d0*/  FSETP.GT.AND P5, PT, R26, RZ, PT ;  /* 0x000000ff1a00720b */ /* 0x000fc80003fa4000 */
[----:B------:R-:W-:Y:S02]  /*37e0*/  ISETP.EQ.AND P5, PT, R21, R0, P5 ;  /* 0x000000001500720c */ /* 0x000fe40002fa2270 */
[----:B------:R-:W5:Y:S02]  /*37f0*/  LDG.E R21, desc[UR6][R10.64+0x4] ;  /* 0x000004060a157981 */ /* 0x000f64000c1e1900 */
[----:B------:R-:W-:Y:S02]  /*3800*/  FSEL R26, R26, RZ, !P5 ;  /* 0x000000ff1a1a7208 */ /* 0x000fe40006800000 */
[----:B------:R-:W-:Y:S02]  /*3810*/  SEL R4, R17, R4, P4 ;  /* 0x0000000411047207 */ /* 0x000fe40002000000 */
[----:B------:R-:W-:-:S04]  /*3820*/  FSETP.GT.AND P4, PT, R26, RZ, PT ;  /* 0x000000ff1a00720b */ /* 0x000fc80003f84000 */
[----:B------:R-:W-:Y:S02]  /*3830*/  ISETP.EQ.AND P4, PT, R23, R0, P4 ;  /* 0x000000001700720c */ /* 0x000fe40002782270 */
[----:B------:R-:W5:Y:S02]  /*3840*/  LDG.E R23, desc[UR6][R10.64+0xc] ;  /* 0x00000c060a177981 */ /* 0x000f64000c1e1900 */
[----:B------:R-:W-:Y:S01]  /*3850*/  FSEL R26, R26, RZ, !P4 ;  /* 0x000000ff1a1a7208 */ /* 0x000fe20006000000 */
[----:B------:R-:W-:-:S03]  /*3860*/  @P1 VIADD R4, R17, 0x1 ;  /* 0x0000000111041836 */ /* 0x000fc60000000000 */
[----:B------:R-:W-:-:S04]  /*3870*/  FSETP.GT.AND P1, PT, R26, RZ, PT ;  /* 0x000000ff1a00720b */ /* 0x000fc80003f24000 */
[----:B------:R-:W-:Y:S01]  /*3880*/  ISETP.EQ.AND P1, PT, R27, R0, P1 ;  /* 0x000000001b00720c */ /* 0x000fe20000f22270 */
[----:B------:R-:W-:-:S03]  /*3890*/  @P3 VIADD R4, R17, 0x2 ;  /* 0x0000000211043836 */ /* 0x000fc60000000000 */
[----:B------:R-:W-:-:S04]  /*38a0*/  FSEL R26, R26, RZ, !P1 ;  /* 0x000000ff1a1a7208 */ /* 0x000fc80004800000 */
[----:B------:R-:W-:Y:S01]  /*38b0*/  FSETP.GT.AND P3, PT, R26, RZ, PT ;  /* 0x000000ff1a00720b */ /* 0x000fe20003f64000 */
[----:B------:R-:W-:-:S05]  /*38c0*/  @P2 VIADD R4, R17, 0x3 ;  /* 0x0000000311042836 */ /* 0x000fca0000000000 */
[----:B------:R-:W-:Y:S02]  /*38d0*/  SEL R4, R25, R4, P6 ;  /* 0x0000000419047207 */ /* 0x000fe40003000000 */
[C---:B------:R-:W-:Y:S01]  /*38e0*/  @P5 IADD3 R4, PT, PT, R17.reuse, 0x5, RZ ;  /* 0x0000000511045810 */ /* 0x040fe20007ffe0ff */
[C---:B------:R-:W-:Y:S02]  /*38f0*/  @P4 VIADD R4, R17.reuse, 0x6 ;  /* 0x0000000611044836 */ /* 0x040fe40000000000 */
[----:B------:R-:W-:Y:S01]  /*3900*/  @P1 VIADD R4, R17, 0x7 ;  /* 0x0000000711041836 */ /* 0x000fe20000000000 */
[----:B--2---:R-:W-:-:S04]  /*3910*/  ISETP.EQ.AND P3, PT, R18, R0, P3 ;  /* 0x000000001200720c */ /* 0x004fc80001f62270 */
[----:B------:R-:W-:-:S04]  /*3920*/  FSEL R26, R26, RZ, !P3 ;  /* 0x000000ff1a1a7208 */ /* 0x000fc80005800000 */
[----:B------:R-:W-:-:S04]  /*3930*/  FSETP.GT.AND P2, PT, R26, RZ, PT ;  /* 0x000000ff1a00720b */ /* 0x000fc80003f44000 */
[----:B------:R-:W-:-:S04]  /*3940*/  ISETP.EQ.AND P2, PT, R5, R0, P2 ;  /* 0x000000000500720c */ /* 0x000fc80001742270 */
[----:B------:R-:W-:-:S04]  /*3950*/  FSEL R26, R26, RZ, !P2 ;  /* 0x000000ff1a1a7208 */ /* 0x000fc80005000000 */
[----:B------:R-:W-:-:S04]  /*3960*/  FSETP.GT.AND P6, PT, R26, RZ, PT ;  /* 0x000000ff1a00720b */ /* 0x000fc80003fc4000 */
[----:B---3--:R-:W-:-:S04]  /*3970*/  ISETP.EQ.AND P6, PT, R20, R0, P6 ;  /* 0x000000001400720c */ /* 0x008fc800037c2270 */
[----:B------:R-:W-:-:S04]  /*3980*/  FSEL R26, R26, RZ, !P6 ;  /* 0x000000ff1a1a7208 */ /* 0x000fc80007000000 */
[----:B------:R-:W-:-:S04]  /*3990*/  FSETP.GT.AND P5, PT, R26, RZ, PT ;  /* 0x000000ff1a00720b */ /* 0x000fc80003fa4000 */
[----:B----4-:R-:W-:-:S04]  /*39a0*/  ISETP.EQ.AND P5, PT, R24, R0, P5 ;  /* 0x000000001800720c */ /* 0x010fc80002fa2270 */
[----:B------:R-:W-:-:S04]  /*39b0*/  FSEL R26, R26, RZ, !P5 ;  /* 0x000000ff1a1a7208 */ /* 0x000fc80006800000 */
[----:B------:R-:W-:-:S04]  /*39c0*/  FSETP.GT.AND P4, PT, R26, RZ, PT ;  /* 0x000000ff1a00720b */ /* 0x000fc80003f84000 */
[----:B-----5:R-:W-:-:S04]  /*39d0*/  ISETP.EQ.AND P4, PT, R19, R0, P4 ;  /* 0x000000001300720c */ /* 0x020fc80002782270 */
[----:B------:R-:W-:-:S04]  /*39e0*/  FSEL R26, R26, RZ, !P4 ;  /* 0x000000ff1a1a7208 */ /* 0x000fc80006000000 */
[----:B------:R-:W-:-:S04]  /*39f0*/  FSETP.GT.AND P1, PT, R26, RZ, PT ;  /* 0x000000ff1a00720b */ /* 0x000fc80003f24000 */
[----:B------:R-:W-:-:S04]  /*3a00*/  ISETP.EQ.AND P1, PT, R21, R0, P1 ;  /* 0x000000001500720c */ /* 0x000fc80000f22270 */
[----:B------:R-:W-:Y:S02]  /*3a10*/  FSEL R26, R26, RZ, !P1 ;  /* 0x000000ff1a1a7208 */ /* 0x000fe40004800000 */
[----:B------:R-:W-:Y:S02]  /*3a20*/  SEL R29, R29, R4, P3 ;  /* 0x000000041d1d7207 */ /* 0x000fe40001800000 */
[----:B------:R-:W-:-:S04]  /*3a30*/  FSETP.GT.AND P3, PT, R26, RZ, PT ;  /* 0x000000ff1a00720b */ /* 0x000fc80003f64000 */
[----:B------:R-:W-:Y:S01]  /*3a40*/  ISETP.EQ.AND P3, PT, R15, R0, P3 ;  /* 0x000000000f00720c */ /* 0x000fe20001f62270 */
[----:B------:R-:W-:-:S03]  /*3a50*/  @P2 VIADD R29, R17, 0x9 ;  /* 0x00000009111d2836 */ /* 0x000fc60000000000 */
[----:B------:R-:W-:-:S04]  /*3a60*/  FSEL R5, R26, RZ, !P3 ;  /* 0x000000ff1a057208 */ /* 0x000fc80005800000 */
[----:B------:R-:W-:-:S04]  /*3a70*/  FSETP.GT.AND P2, PT, R5, RZ, PT ;  /* 0x000000ff0500720b */ /* 0x000fc80003f44000 */
[----:B------:R-:W-:Y:S01]  /*3a80*/  ISETP.EQ.AND P2, PT, R23, R0, P2 ;  /* 0x000000001700720c */ /* 0x000fe20001742270 */
[C---:B------:R-:W-:Y:S01]  /*3a90*/  @P6 VIADD R29, R17.reuse, 0xa ;  /* 0x0000000a111d6836 */ /* 0x040fe20000000000 */
[----:B------:R-:W-:-:S04]  /*3aa0*/  @P5 IADD3 R29, PT, PT, R17, 0xb, RZ ;  /* 0x0000000b111d5810 */ /* 0x000fc80007ffe0ff */
[----:B------:R-:W-:Y:S01]  /*3ab0*/  SEL R4, R22, R29, P4 ;  /* 0x0000001d16047207 */ /* 0x000fe20002000000 */
[C---:B------:R-:W-:Y:S02]  /*3ac0*/  @P1 VIADD R4, R17.reuse, 0xd ;  /* 0x0000000d11041836 */ /* 0x040fe40000000000 */
[----:B------:R-:W-:-:S04]  /*3ad0*/  @P3 VIADD R4, R17, 0xe ;  /* 0x0000000e11043836 */ /* 0x000fc80000000000 */
[C---:B------:R-:W-:Y:S02]  /*3ae0*/  @P2 VIADD R4, R17.reuse, 0xf ;  /* 0x0000000f11042836 */ /* 0x040fe40000000000 */
[----:B------:R-:W-:-:S05]  /*3af0*/  VIADD R17, R17, 0x10 ;  /* 0x0000001011117836 */ /* 0x000fca0000000000 */
[----:B------:R-:W-:Y:S02]  /*3b00*/  ISETP.GE.AND P1, PT, R17, R13, PT ;  /* 0x0000000d1100720c */ /* 0x000fe40003f26270 */
[----:B------:R-:W-:-:S11]  /*3b10*/  FSEL R5, R5, RZ, !P2 ;  /* 0x000000ff05057208 */ /* 0x000fd60005000000 */
[----:B------:R-:W-:Y:S05]  /*3b20*/  @!P1 BRA `(.L_x_46) ;  /* 0xfffffff800989947 */ /* 0x000fea000383ffff */
.L_x_45:
[----:B------:R-:W-:-:S04]  /*3b30*/  IADD3 R8, PT, PT, R16, -R17, RZ ;  /* 0x8000001110087210 */ /* 0x000fc80007ffe0ff */
        /* <DEDUP_REMOVED lines=38> */
[----:B------:R-:W-:Y:S02]  /*3da0*/  ISETP.EQ.AND P0, PT, R29, R0, P6 ;  /* 0x000000001d00720c */ /* 0x000fe40003702270 */
[----:B------:R-:W-:Y:S02]  /*3db0*/  @P5 IADD3 R4, PT, PT, R17, 0x5, RZ ;  /* 0x0000000511045810 */ /* 0x000fe40007ffe0ff */
[----:B------:R-:W-:-:S04]  /*3dc0*/  FSEL R5, R5, RZ, !P0 ;  /* 0x000000ff05057208 */ /* 0x000fc80004000000 */
[----:B------:R-:W-:-:S04]  /*3dd0*/  FSETP.GT.AND P1, PT, R5, RZ, PT ;  /* 0x000000ff0500720b */ /* 0x000fc80003f24000 */
[----:B------:R-:W-:Y:S01]  /*3de0*/  ISETP.EQ.AND P1, PT, R10, R0, P1 ;  /* 0x000000000a00720c */ /* 0x000fe20000f22270 */
[----:B------:R-:W-:Y:S01]  /*3df0*/  @P0 VIADD R4, R17, 0x6 ;  /* 0x0000000611040836 */ /* 0x000fe20000000000 */
[----:B------:R-:W-:Y:S02]  /*3e00*/  PLOP3.LUT P0, PT, PT, PT, PT, 0x8, 0x80 ;  /* 0x000000000080781c */ /* 0x000fe40003f0e170 */
[----:B------:R-:W-:-:S09]  /*3e10*/  FSEL R5, R5, RZ, !P1 ;  /* 0x000000ff05057208 */ /* 0x000fd20004800000 */
[C---:B------:R-:W-:Y:S02]  /*3e20*/  @P1 VIADD R4, R17.reuse, 0x7 ;  /* 0x0000000711041836 */ /* 0x040fe40000000000 */
[----:B------:R-:W-:-:S07]  /*3e30*/  VIADD R17, R17, 0x8 ;  /* 0x0000000811117836 */ /* 0x000fce0000000000 */
.L_x_47:
[----:B------:R-:W-:-:S13]  /*3e40*/  ISETP.NE.OR P0, PT, R17, R16, P0 ;  /* 0x000000101100720c */ /* 0x000fda0000705670 */
[----:B------:R-:W-:Y:S05]  /*3e50*/  @!P0 BRA `(.L_x_43) ;  /* 0x0000000000608947 */ /* 0x000fea0003800000 */
.L_x_44:
        /* <DEDUP_REMOVED lines=19> */
[----:B------:R-:W-:-:S09]  /*3f90*/  FSEL R5, R5, RZ, !P3 ;  /* 0x000000ff05057208 */ /* 0x000fd20005800000 */
[C---:B------:R-:W-:Y:S02]  /*3fa0*/  @P3 VIADD R4, R17.reuse, 0x3 ;  /* 0x0000000311043836 */ /* 0x040fe40000000000 */
[----:B------:R-:W-:-:S05]  /*3fb0*/  VIADD R17, R17, 0x4 ;  /* 0x0000000411117836 */ /* 0x000fca0000000000 */
[----:B------:R-:W-:-:S13]  /*3fc0*/  ISETP.NE.AND P0, PT, R17, R16, PT ;  /* 0x000000101100720c */ /* 0x000fda0003f05270 */
[----:B------:R-:W-:Y:S05]  /*3fd0*/  @P0 BRA `(.L_x_44) ;  /* 0xfffffffc00a00947 */ /* 0x000fea000383ffff */
.L_x_43:
[----:B------:R-:W-:-:S09]  /*3fe0*/  UISETP.NE.AND UP0, UPT, UR5, URZ, UPT ;  /* 0x000000ff0500728c */ /* 0x000fd2000bf05270 */
[----:B------:R-:W-:Y:S05]  /*3ff0*/  BRA.U !UP0, `(.L_x_33) ;  /* 0x0000000108307547 */ /* 0x000fea000b800000 */
[----:B------:R-:W1:Y:S01]  /*4000*/  LDC.64 R8, c[0x0][0x398] ;  /* 0x0000e600ff087b82 */ /* 0x000e620000000a00 */
[----:B------:R-:W-:-:S05]  /*4010*/  UMOV UR4, URZ ;  /* 0x000000ff00047c82 */ /* 0x000fca0008000000 */
.L_x_48:
[----:B01----:R-:W-:-:S06]  /*4020*/  IMAD.WIDE.U32 R6, R16, 0x4, R8 ;  /* 0x0000000410067825 */ /* 0x003fcc00078e0008 */
[----:B------:R-:W2:Y:S01]  /*4030*/  LDG.E R7, desc[UR6][R6.64] ;  /* 0x0000000606077981 */ /* 0x000ea2000c1e1900 */
[----:B------:R-:W-:Y:S01]  /*4040*/  UIADD3 UR4, UPT, UPT, UR4, 0x1, URZ ;  /* 0x0000000104047890 */ /* 0x000fe2000fffe0ff */
[----:B------:R-:W-:-:S03]  /*4050*/  FSETP.GT.AND P0, PT, R5, RZ, PT ;  /* 0x000000ff0500720b */ /* 0x000fc60003f04000 */
[----:B------:R-:W-:Y:S01]  /*4060*/  UISETP.NE.AND UP0, UPT, UR4, UR5, UPT ;  /* 0x000000050400728c */ /* 0x000fe2000bf05270 */
[----:B--2---:R-:W-:-:S04]  /*4070*/  ISETP.EQ.AND P0, PT, R7, R0, P0 ;  /* 0x000000000700720c */ /* 0x004fc80000702270 */
[C---:B------:R-:W-:Y:S01]  /*4080*/  SEL R4, R16.reuse, R4, P0 ;  /* 0x0000000410047207 */ /* 0x040fe20000000000 */
[----:B------:R-:W-:Y:S01]  /*4090*/  VIADD R16, R16, 0x1 ;  /* 0x0000000110107836 */ /* 0x000fe20000000000 */
[----:B------:R-:W-:Y:S02]  /*40a0*/  FSEL R5, R5, RZ, !P0 ;  /* 0x000000ff05057208 */ /* 0x000fe40004000000 */
[----:B------:R-:W-:Y:S05]  /*40b0*/  BRA.U UP0, `(.L_x_48) ;  /* 0xfffffffd00d87547 */ /* 0x000fea000b83ffff */
.L_x_33:
[----:B------:R-:W-:-:S13]  /*40c0*/  FSETP.NEU.AND P0, PT, R5, 3.40282346638528859812e+38, PT ;  /* 0x7f7fffff0500780b */ /* 0x000fda0003f0d000 */
[----:B------:R-:W-:Y:S05]  /*40d0*/  @P0 BRA `(.L_x_49) ;  /* 0x0000001c000c0947 */ /* 0x000fea0003800000 */
.L_x_34:
[----:B------:R-:W1:Y:S01]  /*40e0*/  S2UR UR5, SR_CgaCtaId ;  /* 0x00000000000579c3 */ /* 0x000e620000008800 */
[----:B------:R-:W-:-:S07]  /*40f0*/  UMOV UR4, 0x400 ;  /* 0x0000040000047882 */ /* 0x000fce0000000000 */
[----:B------:R-:W0:Y:S01]  /*4100*/  LDC R14, c[0x0][0x3b4] ;  /* 0x0000ed00ff0e7b82 */ /* 0x000e220000000800 */
[----:B-1----:R-:W-:-:S09]  /*4110*/  ULEA UR4, UR5, UR4, 0x18 ;  /* 0x0000000405047291 */ /* 0x002fd2000f8ec0ff */
[----:B------:R-:W1:Y:S02]  /*4120*/  LDS R5, [UR4] ;  /* 0x00000004ff057984 */ /* 0x000e640008000800 */
[----:B------:R-:W0:Y:S02]  /*4130*/  LDCU UR4, c[0x0][0x3bc] ;  /* 0x00007780ff0477ac */ /* 0x000e240008000800 */
[----:B0-----:R-:W-:-:S04]  /*4140*/  VIMNMX R6, PT, PT, R14, UR4, PT ;  /* 0x000000040e067c48 */ /* 0x001fc8000bfe0100 */
[----:B------:R-:W-:Y:S01]  /*4150*/  ISETP.GE.AND P0, PT, R6, 0x1, PT ;  /* 0x000000010600780c */ /* 0x000fe20003f06270 */
[----:B-1----:R-:W-:-:S12]  /*4160*/  FADD R5, R5, R5 ;  /* 0x0000000505057221 */ /* 0x002fd80000000000 */
[----:B------:R-:W-:Y:S05]  /*4170*/  @!P0 BRA `(.L_x_49) ;  /* 0x0000001800e48947 */ /* 0x000fea0003800000 */
[----:B------:R-:W0:Y:S02]  /*4180*/  LDC R6, c[0x0][0x3b8] ;  /* 0x0000ee00ff067b82 */ /* 0x000e240000000800 */
[----:B0-----:R-:W-:-:S13]  /*4190*/  ISETP.GT.AND P0, PT, R6, RZ, PT ;  /* 0x000000ff0600720c */ /* 0x001fda0003f04270 */
[----:B------:R-:W-:Y:S05]  /*41a0*/  @P0 BRA `(.L_x_50) ;  /* 0x0000000c00c40947 */ /* 0x000fea0003800000 */
[----:B------:R-:W-:Y:S01]  /*41b0*/  HFMA2 R15, -RZ, RZ, 0, 0 ;  /* 0x00000000ff0f7431 */ /* 0x000fe200000001ff */
[C---:B------:R-:W-:Y:S01]  /*41c0*/  LOP3.LUT R23, R14.reuse, 0x3, RZ, 0xc0, !PT ;  /* 0x000000030e177812 */ /* 0x040fe200078ec0ff */
[----:B------:R-:W-:Y:S01]  /*41d0*/  IMAD.MOV.U32 R25, RZ, RZ, 0x7f7fffff ;  /* 0x7f7fffffff197424 */ /* 0x000fe200078e00ff */
[----:B------:R-:W-:-:S07]  /*41e0*/  LOP3.LUT R14, R14, 0x7ffffffc, RZ, 0xc0, !PT ;  /* 0x7ffffffc0e0e7812 */ /* 0x000fce00078ec0ff */
.L_x_63:
[C---:B------:R-:W-:Y:S01]  /*41f0*/  ISETP.NE.AND P0, PT, R15.reuse, R0, PT ;  /* 0x000000000f00720c */ /* 0x040fe20003f05270 */
[----:B------:R-:W-:Y:S03]  /*4200*/  BSSY.RECONVERGENT B2, `(.L_x_51) ;  /* 0x00000e6000027945 */ /* 0x000fe60003800200 */
[----:B------:R-:W-:-:S13]  /*4210*/  ISETP.EQ.OR P0, PT, R15, R2, !P0 ;  /* 0x000000020f00720c */ /* 0x000fda0004702670 */
[----:B0-----:R-:W-:Y:S05]  /*4220*/  @P0 BRA `(.L_x_52) ;  /* 0x0000000c008c0947 */ /* 0x001fea0003800000 */
[----:B------:R-:W0:Y:S01]  /*4230*/  S2UR UR5, SR_CgaCtaId ;  /* 0x00000000000579c3 */ /* 0x000e220000008800 */
[----:B------:R-:W-:Y:S02]  /*4240*/  UMOV UR4, 0x400 ;  /* 0x0000040000047882 */ /* 0x000fe40000000000 */
[----:B0-----:R-:W-:-:S06]  /*4250*/  ULEA UR4, UR5, UR4, 0x18 ;  /* 0x0000000405047291 */ /* 0x001fcc000f8ec0ff */
[----:B------:R-:W-:-:S06]  /*4260*/  LEA R6, R15, UR4, 0x2 ;  /* 0x000000040f067c11 */ /* 0x000fcc000f8e10ff */
[----:B------:R-:W0:Y:S02]  /*4270*/  LDS R6, [R6] ;  /* 0x0000000006067984 */ /* 0x000e240000000800 */
[----:B0-----:R-:W-:-:S13]  /*4280*/  FSETP.GE.AND P0, PT, R6, R5, PT ;  /* 0x000000050600720b */ /* 0x001fda0003f06000 */
[----:B------:R-:W-:Y:S05]  /*4290*/  @P0 BRA `(.L_x_52) ;  /* 0x0000000c00700947 */ /* 0x000fea0003800000 */
[----:B------:R-:W0:Y:S02]  /*42a0*/  LDC.64 R6, c[0x0][0x3a0] ;  /* 0x0000e800ff067b82 */ /* 0x000e240000000a00 */
[----:B0-----:R-:W-:-:S06]  /*42b0*/  IMAD.WIDE.U32 R6, R15, 0x4, R6 ;  /* 0x000000040f067825 */ /* 0x001fcc00078e0006 */
[----:B------:R-:W2:Y:S02]  /*42c0*/  LDG.E R6, desc[UR6][R6.64] ;  /* 0x0000000606067981 */ /* 0x000ea4000c1e1900 */
[----:B--2---:R-:W-:-:S13]  /*42d0*/  ISETP.NE.AND P0, PT, R6, RZ, PT ;  /* 0x000000ff0600720c */ /* 0x004fda0003f05270 */
[----:B------:R-:W-:Y:S05]  /*42e0*/  @!P0 BRA `(.L_x_52) ;  /* 0x0000000c005c8947 */ /* 0x000fea0003800000 */
[----:B------:R-:W0:Y:S01]  /*42f0*/  LDCU UR4, c[0x0][0x3b4] ;  /* 0x00007680ff0477ac */ /* 0x000e220008000800 */
[----:B------:R-:W-:Y:S01]  /*4300*/  IMAD.MOV.U32 R9, RZ, RZ, RZ ;  /* 0x000000ffff097224 */ /* 0x000fe200078e00ff */
[----:B0-----:R-:W-:-:S09]  /*4310*/  UISETP.GE.U32.AND UP0, UPT, UR4, 0x4, UPT ;  /* 0x000000040400788c */ /* 0x001fd2000bf06070 */
[----:B------:R-:W-:Y:S05]  /*4320*/  BRA.U !UP0, `(.L_x_53) ;  /* 0x0000000908ec7547 */ /* 0x000fea000b800000 */
[----:B------:R-:W0:Y:S01]  /*4330*/  LDC.64 R6, c[0x0][0x398] ;  /* 0x0000e600ff067b82 */ /* 0x000e220000000a00 */
[----:B------:R-:W-:Y:S01]  /*4340*/  ISETP.GT.AND P0, PT, R14, RZ, PT ;  /* 0x000000ff0e00720c */ /* 0x000fe20003f04270 */
[----:B------:R-:W-:Y:S01]  /*4350*/  BSSY.RECONVERGENT B1, `(.L_x_53) ;  /* 0x00000b8000017945 */ /* 0x000fe20003800200 */
[----:B------:R-:W-:-:S11]  /*4360*/  IMAD.MOV.U32 R17, RZ, RZ, RZ ;  /* 0x000000ffff117224 */ /* 0x000fd600078e00ff */
[----:B------:R-:W-:Y:S05]  /*4370*/  @!P0 BRA `(.L_x_54) ;  /* 0x0000000800688947 */ /* 0x000fea0003800000 */
[----:B------:R-:W-:Y:S01]  /*4380*/  IMAD.IADD R8, R14, 0x1, -R17 ;  /* 0x000000010e087824 */ /* 0x000fe200078e0a11 */
[----:B------:R-:W-:-:S04]  /*4390*/  PLOP3.LUT P0, PT, PT, PT, PT, 0x80, 0x8 ;  /* 0x000000000008781c */ /* 0x000fc80003f0f070 */
[----:B------:R-:W-:-:S13]  /*43a0*/  ISETP.GT.AND P1, PT, R8, 0xc, PT ;  /* 0x0000000c0800780c */ /* 0x000fda0003f24270 */
[----:B------:R-:W-:Y:S05]  /*43b0*/  @!P1 BRA `(.L_x_55) ;  /* 0x0000000400809947 */ /* 0x000fea0003800000 */
[----:B------:R-:W1:Y:S01]  /*43c0*/  LDC.64 R8, c[0x0][0x398] ;  /* 0x0000e600ff087b82 */ /* 0x000e620000000a00 */
[----:B------:R-:W-:Y:S01]  /*43d0*/  BSSY.RECONVERGENT B3, `(.L_x_56) ;  /* 0x000005d000037945 */ /* 0x000fe20003800200 */
[----:B------:R-:W-:Y:S01]  /*43e0*/  PLOP3.LUT P0, PT, PT, PT, PT, 0x8, 0x80 ;  /* 0x000000000080781c */ /* 0x000fe20003f0e170 */
[----:B------:R-:W-:-:S12]  /*43f0*/  VIADD R16, R14, 0xfffffff4 ;  /* 0xfffffff40e107836 */ /* 0x000fd80000000000 */
.L_x_57:
[----:B-1----:R-:W-:-:S05]  /*4400*/  IMAD.WIDE.U32 R12, R17, 0x4, R8 ;  /* 0x00000004110c7825 */ /* 0x002fca00078e0008 */
[----:B------:R-:W2:Y:S04]  /*4410*/  LDG.E R24, desc[UR6][R12.64] ;  /* 0x000000060c187981 */ /* 0x000ea8000c1e1900 */
[----:B------:R-:W3:Y:S04]  /*4420*/  LDG.E R26, desc[UR6][R12.64+0x4] ;  /* 0x000004060c1a7981 */ /* 0x000ee8000c1e1900 */
[----:B------:R-:W4:Y:S01]  /*4430*/  LDG.E R18, desc[UR6][R12.64+0x8] ;  /* 0x000008060c127981 */ /* 0x000f22000c1e1900 */
[----:B------:R-:W-:-:S03]  /*4440*/  IADD3 R19, PT, PT, R17, 0x4, RZ ;  /* 0x0000000411137810 */ /* 0x000fc60007ffe0ff */
[----:B------:R1:W5:Y:S02]  /*4450*/  LDG.E R27, desc[UR6][R12.64+0xc] ;  /* 0x00000c060c1b7981 */ /* 0x000364000c1e1900 */
[----:B------:R-:W-:-:S05]  /*4460*/  IMAD.WIDE.U32 R10, R19, 0x4, R8 ;  /* 0x00000004130a7825 */ /* 0x000fca00078e0008 */
[----:B------:R-:W5:Y:S04]  /*4470*/  LDG.E R28, desc[UR6][R10.64] ;  /* 0x000000060a1c7981 */ /* 0x000f68000c1e1900 */
[----:B------:R-:W5:Y:S04]  /*4480*/  LDG.E R22, desc[UR6][R10.64+0x4] ;  /* 0x000004060a167981 */ /* 0x000f68000c1e1900 */
[----:B------:R-:W5:Y:S01]  /*4490*/  LDG.E R20, desc[UR6][R10.64+0x8] ;  /* 0x000008060a147981 */ /* 0x000f62000c1e1900 */
[----:B------:R-:W-:Y:S01]  /*44a0*/  FSETP.GT.AND P4, PT, R25, RZ, PT ;  /* 0x000000ff1900720b */ /* 0x000fe20003f84000 */
[----:B------:R-:W-:-:S04]  /*44b0*/  VIADD R21, R17, 0x8 ;  /* 0x0000000811157836 */ /* 0x000fc80000000000 */
[----:B-1----:R-:W-:Y:S01]  /*44c0*/  IMAD.WIDE.U32 R12, R21, 0x4, R8 ;  /* 0x00000004150c7825 */ /* 0x002fe200078e0008 */
[----:B--2---:R-:W-:Y:S02]  /*44d0*/  ISETP.EQ.AND P4, PT, R24, R15, P4 ;  /* 0x0000000f1800720c */ /* 0x004fe40002782270 */
[----:B------:R1:W2:Y:S02]  /*44e0*/  LDG.E R24, desc[UR6][R10.64+0xc] ;  /* 0x00000c060a187981 */ /* 0x0002a4000c1e1900 */
[----:B------:R-:W-:-:S04]  /*44f0*/  FSEL R25, R25, RZ, !P4 ;  /* 0x000000ff19197208 */ /* 0x000fc80006000000 */
[----:B------:R-:W-:-:S04]  /*4500*/  FSETP.GT.AND P1, PT, R25, RZ, PT ;  /* 0x000000ff1900720b */ /* 0x000fc80003f24000 */
[----:B---3--:R-:W-:Y:S02]  /*4510*/  ISETP.EQ.AND P1, PT, R26, R15, P1 ;  /* 0x0000000f1a00720c */ /* 0x008fe40000f22270 */
[----:B------:R-:W3:Y:S02]  /*4520*/  LDG.E R26, desc[UR6][R12.64] ;  /* 0x000000060c1a7981 */ /* 0x000ee4000c1e1900 */
[----:B------:R-:W-:-:S04]  /*4530*/  FSEL R25, R25, RZ, !P1 ;  /* 0x000000ff19197208 */ /* 0x000fc80004800000 */
[----:B------:R-:W-:-:S04]  /*4540*/  FSETP.GT.AND P3, PT, R25, RZ, PT ;  /* 0x000000ff1900720b */ /* 0x000fc80003f64000 */
[----:B----4-:R-:W-:Y:S02]  /*4550*/  ISETP.EQ.AND P3, PT, R18, R15, P3 ;  /* 0x0000000f1200720c */ /* 0x010fe40001f62270 */
[----:B------:R-:W4:Y:S02]  /*4560*/  LDG.E R18, desc[UR6][R12.64+0x4] ;  /* 0x000004060c127981 */ /* 0x000f24000c1e1900 */
[----:B------:R-:W-:-:S04]  /*4570*/  FSEL R25, R25, RZ, !P3 ;  /* 0x000000ff19197208 */ /* 0x000fc80005800000 */
[----:B------:R-:W-:-:S04]  /*4580*/  FSETP.GT.AND P2, PT, R25, RZ, PT ;  /* 0x000000ff1900720b */ /* 0x000fc80003f44000 */
[----:B-----5:R-:W-:-:S04]  /*4590*/  ISETP.EQ.AND P2, PT, R27, R15, P2 ;  /* 0x0000000f1b00720c */ /* 0x020fc80001742270 */
[----:B------:R-:W-:-:S04]  /*45a0*/  FSEL R25, R25, RZ, !P2 ;  /* 0x000000ff19197208 */ /* 0x000fc80005000000 */
[----:B------:R-:W-:-:S04]  /*45b0*/  FSETP.GT.AND P6, PT, R25, RZ, PT ;  /* 0x000000ff1900720b */ /* 0x000fc80003fc4000 */
[----:B------:R-:W-:Y:S02]  /*45c0*/  ISETP.EQ.AND P6, PT, R28, R15, P6 ;  /* 0x0000000f1c00720c */ /* 0x000fe400037c2270 */
[----:B------:R-:W5:Y:S02]  /*45d0*/  LDG.E R28, desc[UR6][R12.64+0x8] ;  /* 0x000008060c1c7981 */ /* 0x000f64000c1e1900 */
[----:B-1----:R-:W-:-:S04]  /*45e0*/  FSEL R10, R25, RZ, !P6 ;  /* 0x000000ff190a7208 */ /* 0x002fc80007000000 */
[----:B------:R-:W-:-:S04]  /*45f0*/  FSETP.GT.AND P5, PT, R10, RZ, PT ;  /* 0x000000ff0a00720b */ /* 0x000fc80003fa4000 */
[----:B------:R-:W-:Y:S02]  /*4600*/  ISETP.EQ.AND P5, PT, R22, R15, P5 ;  /* 0x0000000f1600720c */ /* 0x000fe40002fa2270 */
[----:B------:R-:W5:Y:S01]  /*4610*/  LDG.E R22, desc[UR6][R12.64+0xc] ;  /* 0x00000c060c167981 */ /* 0x000f62000c1e1900 */
[C---:B------:R-:W-:Y:S01]  /*4620*/  VIADD R25, R17.reuse, 0xc ;  /* 0x0000000c11197836 */ /* 0x040fe20000000000 */
[----:B------:R-:W-:Y:S02]  /*4630*/  FSEL R27, R10, RZ, !P5 ;  /* 0x000000ff0a1b7208 */ /* 0x000fe40006800000 */
[----:B------:R-:W-:Y:S01]  /*4640*/  SEL R4, R17, R4, P4 ;  /* 0x0000000411047207 */ /* 0x000fe20002000000 */
[----:B------:R-:W-:Y:S01]  /*4650*/  IMAD.WIDE.U32 R10, R25, 0x4, R8 ;  /* 0x00000004190a7825 */ /* 0x000fe200078e0008 */
[----:B------:R-:W-:-:S04]  /*4660*/  FSETP.GT.AND P4, PT, R27, RZ, PT ;  /* 0x000000ff1b00720b */ /* 0x000fc80003f84000 */
[----:B------:R-:W-:Y:S01]  /*4670*/  ISETP.EQ.AND P4, PT, R20, R15, P4 ;  /* 0x0000000f1400720c */ /* 0x000fe20002782270 */
[----:B------:R-:W5:Y:S04]  /*4680*/  LDG.E R12, desc[UR6][R10.64+0x4] ;  /* 0x000004060a0c7981 */ /* 0x000f68000c1e1900 */
[----:B------:R-:W5:Y:S01]  /*4690*/  LDG.E R20, desc[UR6][R10.64] ;  /* 0x000000060a147981 */ /* 0x000f62000c1e1900 */
[----:B------:R-:W-:Y:S01]  /*46a0*/  FSEL R27, R27, RZ, !P4 ;  /* 0x000000ff1b1b7208 */ /* 0x000fe20006000000 */
[----:B------:R-:W-:-:S03]  /*46b0*/  @P1 VIADD R4, R17, 0x1 ;  /* 0x0000000111041836 */ /* 0x000fc60000000000 */
[----:B------:R-:W-:Y:S02]  /*46c0*/  FSETP.GT.AND P1, PT, R27, RZ, PT ;  /* 0x000000ff1b00720b */ /* 0x000fe40003f24000 */
[----:B------:R-:W-:Y:S02]  /*46d0*/  @P3 IADD3 R4, PT, PT, R17, 0x2, RZ ;  /* 0x0000000211043810 */ /* 0x000fe40007ffe0ff */
[----:B--2---:R-:W-:Y:S02]  /*46e0*/  ISETP.EQ.AND P1, PT, R24, R15, P1 ;  /* 0x0000000f1800720c */ /* 0x004fe40000f22270 */
[----:B------:R-:W2:Y:S02]  /*46f0*/  LDG.E R24, desc[UR6][R10.64+0x8] ;  /* 0x000008060a187981 */ /* 0x000ea4000c1e1900 */
[----:B------:R-:W-:-:S04]  /*4700*/  FSEL R27, R27, RZ, !P1 ;  /* 0x000000ff1b1b7208 */ /* 0x000fc80004800000 */
[----:B------:R-:W-:-:S04]  /*4710*/  FSETP.GT.AND P3, PT, R27, RZ, PT ;  /* 0x000000ff1b00720b */ /* 0x000fc80003f64000 */
[----:B---3--:R-:W-:Y:S02]  /*4720*/  ISETP.EQ.AND P3, PT, R26, R15, P3 ;  /* 0x0000000f1a00720c */ /* 0x008fe40001f62270 */
[----:B------:R-:W3:Y:S02]  /*4730*/  LDG.E R26, desc[UR6][R10.64+0xc] ;  /* 0x00000c060a1a7981 */ /* 0x000ee4000c1e1900 */
[----:B------:R-:W-:Y:S01]  /*4740*/  FSEL R27, R27, RZ, !P3 ;  /* 0x000000ff1b1b7208 */ /* 0x000fe20005800000 */
[----:B------:R-:W-:-:S03]  /*4750*/  @P2 VIADD R4, R17, 0x3 ;  /* 0x0000000311042836 */ /* 0x000fc60000000000 */
[----:B------:R-:W-:-:S04]  /*4760*/  FSETP.GT.AND P2, PT, R27, RZ, PT ;  /* 0x000000ff1b00720b */ /* 0x000fc80003f44000 */
[----:B----4-:R-:W-:-:S04]  /*4770*/  ISETP.EQ.AND P2, PT, R18, R15, P2 ;  /* 0x0000000f1200720c */ /* 0x010fc80001742270 */
[----:B------:R-:W-:Y:S02]  /*4780*/  FSEL R27, R27, RZ, !P2 ;  /* 0x000000ff1b1b7208 */ /* 0x000fe40005000000 */
[----:B------:R-:W-:Y:S02]  /*4790*/  SEL R4, R19, R4, P6 ;  /* 0x0000000413047207 */ /* 0x000fe40003000000 */
[----:B------:R-:W-:Y:S01]  /*47a0*/  FSETP.GT.AND P6, PT, R27, RZ, PT ;  /* 0x000000ff1b00720b */ /* 0x000fe20003fc4000 */
[----:B------:R-:W-:-:S03]  /*47b0*/  @P5 VIADD R4, R17, 0x5 ;  /* 0x0000000511045836 */ /* 0x000fc60000000000 */
[----:B-----5:R-:W-:-:S04]  /*47c0*/  ISETP.EQ.AND P6, PT, R28, R15, P6 ;  /* 0x0000000f1c00720c */ /* 0x020fc800037c2270 */
[----:B------:R-:W-:-:S04]  /*47d0*/  FSEL R27, R27, RZ, !P6 ;  /* 0x000000ff1b1b7208 */ /* 0x000fc80007000000 */
[----:B------:R-:W-:-:S04]  /*47e0*/  FSETP.GT.AND P5, PT, R27, RZ, PT ;  /* 0x000000ff1b00720b */ /* 0x000fc80003fa4000 */
[----:B------:R-:W-:Y:S01]  /*47f0*/  ISETP.EQ.AND P5, PT, R22, R15, P5 ;  /* 0x0000000f1600720c */ /* 0x000fe20002fa2270 */
[----:B------:R-:W-:-:S03]  /*4800*/  @P4 VIADD R4, R17, 0x6 ;  /* 0x0000000611044836 */ /* 0x000fc60000000000 */
[----:B------:R-:W-:-:S04]  /*4810*/  FSEL R27, R27, RZ, !P5 ;  /* 0x000000ff1b1b7208 */ /* 0x000fc80006800000 */
[----:B------:R-:W-:-:S04]  /*4820*/  FSETP.GT.AND P4, PT, R27, RZ, PT ;  /* 0x000000ff1b00720b */ /* 0x000fc80003f84000 */
[----:B------:R-:W-:-:S04]  /*4830*/  ISETP.EQ.AND P4, PT, R20, R15, P4 ;  /* 0x0000000f1400720c */ /* 0x000fc80002782270 */
[----:B------:R-:W-:Y:S02]  /*4840*/  FSEL R27, R27, RZ, !P4 ;  /* 0x000000ff1b1b7208 */ /* 0x000fe40006000000 */
[----:B------:R-:W-:Y:S02]  /*4850*/  @P1 IADD3 R4, PT, PT, R17, 0x7, RZ ;  /* 0x0000000711041810 */ /* 0x000fe40007ffe0ff */
[----:B------:R-:W-:-:S04]  /*4860*/  FSETP.GT.AND P1, PT, R27, RZ, PT ;  /* 0x000000ff1b00720b */ /* 0x000fc80003f24000 */
[----:B------:R-:W-:-:S04]  /*4870*/  ISETP.EQ.AND P1, PT, R12, R15, P1 ;  /* 0x0000000f0c00720c */ /* 0x000fc80000f22270 */
[----:B------:R-:W-:Y:S02]  /*4880*/  FSEL R27, R27, RZ, !P1 ;  /* 0x000000ff1b1b7208 */ /* 0x000fe40004800000 */
[----:B------:R-:W-:Y:S02]  /*4890*/  SEL R4, R21, R4, P3 ;  /* 0x0000000415047207 */ /* 0x000fe40001800000 */
[----:B------:R-:W-:Y:S01]  /*48a0*/  FSETP.GT.AND P3, PT, R27, RZ, PT ;  /* 0x000000ff1b00720b */ /* 0x000fe20003f64000 */
[C---:B------:R-:W-:Y:S02]  /*48b0*/  @P2 VIADD R4, R17.reuse, 0x9 ;  /* 0x0000000911042836 */ /* 0x040fe40000000000 */
[C---:B------:R-:W-:Y:S02]  /*48c0*/  @P6 VIADD R4, R17.reuse, 0xa ;  /* 0x0000000a11046836 */ /* 0x040fe40000000000 */
[----:B------:R-:W-:-:S05]  /*48d0*/  @P5 VIADD R4, R17, 0xb ;  /* 0x0000000b11045836 */ /* 0x000fca0000000000 */
[----:B------:R-:W-:Y:S02]  /*48e0*/  SEL R4, R25, R4, P4 ;  /* 0x0000000419047207 */ /* 0x000fe40002000000 */
[----:B------:R-:W-:Y:S02]  /*48f0*/  @P1 IADD3 R4, PT, PT, R17, 0xd, RZ ;  /* 0x0000000d11041810 */ /* 0x000fe40007ffe0ff */
[----:B--2---:R-:W-:-:S04]  /*4900*/  ISETP.EQ.AND P3, PT, R24, R15, P3 ;  /* 0x0000000f1800720c */ /* 0x004fc80001f62270 */
[----:B------:R-:W-:-:S04]  /*4910*/  FSEL R27, R27, RZ, !P3 ;  /* 0x000000ff1b1b7208 */ /* 0x000fc80005800000 */
[----:B------:R-:W-:-:S04]  /*4920*/  FSETP.GT.AND P2, PT, R27, RZ, PT ;  /* 0x000000ff1b00720b */ /* 0x000fc80003f44000 */
[----:B---3--:R-:W-:Y:S01]  /*4930*/  ISETP.EQ.AND P2, PT, R26, R15, P2 ;  /* 0x0000000f1a00720c */ /* 0x008fe20001742270 */
[----:B------:R-:W-:-:S12]  /*4940*/  @P3 VIADD R4, R17, 0xe ;  /* 0x0000000e11043836 */ /* 0x000fd80000000000 */
[C---:B------:R-:W-:Y:S02]  /*4950*/  @P2 VIADD R4, R17.reuse, 0xf ;  /* 0x0000000f11042836 */ /* 0x040fe40000000000 */
[----:B------:R-:W-:-:S05]  /*4960*/  VIADD R17, R17, 0x10 ;  /* 0x0000001011117836 */ /* 0x000fca0000000000 */
[----:B------:R-:W-:Y:S02]  /*4970*/  ISETP.GE.AND P1, PT, R17, R16, PT ;  /* 0x000000101100720c */ /* 0x000fe40003f26270 */
[----:B------:R-:W-:-:S11]  /*4980*/  FSEL R25, R27, RZ, !P2 ;  /* 0x000000ff1b197208 */ /* 0x000fd60005000000 */
[----:B------:R-:W-:Y:S05]  /*4990*/  @!P1 BRA `(.L_x_57) ;  /* 0xfffffff800989947 */ /* 0x000fea000383ffff */
[----:B------:R-:W-:Y:S05]  /*49a0*/  BSYNC.RECONVERGENT B3 ;  /* 0x0000000000037941 */ /* 0x000fea0003800200 */
.L_x_56:
[----:B------:R-:W-:-:S07]  /*49b0*/  MOV R9, R14 ;  /* 0x0000000e00097202 */ /* 0x000fce0000000f00 */
.L_x_55:
[----:B------:R-:W-:Y:S01]  /*49c0*/  IMAD.IADD R8, R14, 0x1, -R17 ;  /* 0x000000010e087824 */ /* 0x000fe200078e0a11 */
[----:B------:R-:W-:Y:S04]  /*49d0*/  BSSY.RECONVERGENT B3, `(.L_x_58) ;  /* 0x0000032000037945 */ /* 0x000fe80003800200 */
        /* <DEDUP_REMOVED lines=13> */
[----:B------:R1:W5:Y:S01]  /*4ab0*/  LDG.E R28, desc[UR6][R8.64+0xc] ;  /* 0x00000c06081c7981 */ /* 0x000362000c1e1900 */
[----:B------:R-:W-:Y:S01]  /*4ac0*/  FSETP.GT.AND P0, PT, R25, RZ, PT ;  /* 0x000000ff1900720b */ /* 0x000fe20003f04000 */
[----:B-1----:R-:W-:-:S03]  /*4ad0*/  IMAD.MOV.U32 R9, RZ, RZ, R14 ;  /* 0x000000ffff097224 */ /* 0x002fc600078e000e */
        /* <DEDUP_REMOVED lines=31> */
[C---:B------:R-:W-:Y:S01]  /*4cd0*/  @P1 IADD3 R4, PT, PT, R17.reuse, 0x7, RZ ;  /* 0x0000000711041810 */ /* 0x040fe20007ffe0ff */
[----:B------:R-:W-:-:S07]  /*4ce0*/  VIADD R17, R17, 0x8 ;  /* 0x0000000811117836 */ /* 0x000fce0000000000 */
.L_x_59:
[----:B------:R-:W-:Y:S05]  /*4cf0*/  BSYNC.RECONVERGENT B3 ;  /* 0x0000000000037941 */ /* 0x000fea0003800200 */
.L_x_58:
[----:B------:R-:W-:-:S13]  /*4d00*/  ISETP.NE.OR P0, PT, R17, R14, P0 ;  /* 0x0000000e1100720c */ /* 0x000fda0000705670 */
[----:B------:R-:W-:Y:S05]  /*4d10*/  @!P0 BRA `(.L_x_60) ;  /* 0x00000000006c8947 */ /* 0x000fea0003800000 */
.L_x_54:
[----:B------:R-:W-:Y:S01]  /*4d20*/  BSSY.RECONVERGENT B3, `(.L_x_61) ;  /* 0x0000019000037945 */ /* 0x000fe20003800200 */
.L_x_62:
        /* <DEDUP_REMOVED lines=24> */
[----:B------:R-:W-:Y:S05]  /*4eb0*/  BSYNC.RECONVERGENT B3 ;  /* 0x0000000000037941 */ /* 0x000fea0003800200 */
.L_x_61:
[----:B------:R-:W-:-:S07]  /*4ec0*/  IMAD.MOV.U32 R9, RZ, RZ, R14 ;  /* 0x000000ffff097224 */ /* 0x000fce00078e000e */
.L_x_60:
[----:B------:R-:W-:Y:S05]  /*4ed0*/  BSYNC.RECONVERGENT B1 ;  /* 0x0000000000017941 */ /* 0x000fea0003800200 */
.L_x_53:
[----:B------:R-:W-:-:S13]  /*4ee0*/  ISETP.NE.AND P0, PT, R23, RZ, PT ;  /* 0x000000ff1700720c */ /* 0x000fda0003f05270 */
[----:B------:R-:W-:Y:S05]  /*4ef0*/  @!P0 BRA `(.L_x_52) ;  /* 0x0000000000588947 */ /* 0x000fea0003800000 */
[----:B0-----:R-:W0:Y:S02]  /*4f00*/  LDC.64 R6, c[0x0][0x398] ;  /* 0x0000e600ff067b82 */ /* 0x001e240000000a00 */
[----:B0-----:R-:W-:-:S05]  /*4f10*/  IMAD.WIDE.U32 R6, R9, 0x4, R6 ;  /* 0x0000000409067825 */ /* 0x001fca00078e0006 */
[----:B------:R-:W2:Y:S01]  /*4f20*/  LDG.E R8, desc[UR6][R6.64] ;  /* 0x0000000606087981 */ /* 0x000ea2000c1e1900 */
[----:B------:R-:W-:Y:S02]  /*4f30*/  ISETP.NE.AND P1, PT, R23, 0x1, PT ;  /* 0x000000011700780c */ /* 0x000fe40003f25270 */
[----:B------:R-:W-:-:S04]  /*4f40*/  FSETP.GT.AND P0, PT, R25, RZ, PT ;  /* 0x000000ff1900720b */ /* 0x000fc80003f04000 */
[----:B--2---:R-:W-:-:S04]  /*4f50*/  ISETP.EQ.AND P0, PT, R8, R15, P0 ;  /* 0x0000000f0800720c */ /* 0x004fc80000702270 */
[----:B------:R-:W-:Y:S02]  /*4f60*/  FSEL R25, R25, RZ, !P0 ;  /* 0x000000ff19197208 */ /* 0x000fe40004000000 */
[----:B------:R-:W-:Y:S01]  /*4f70*/  SEL R4, R9, R4, P0 ;  /* 0x0000000409047207 */ /* 0x000fe20000000000 */
[----:B------:R-:W-:Y:S06]  /*4f80*/  @!P1 BRA `(.L_x_52) ;  /* 0x0000000000349947 */ /* 0x000fec0003800000 */
[----:B------:R-:W-:Y:S01]  /*4f90*/  ISETP.NE.AND P2, PT, R23, 0x2, PT ;  /* 0x000000021700780c */ /* 0x000fe20003f45270 */
[----:B------:R-:W2:-:S12]  /*4fa0*/  LDG.E R8, desc[UR6][R6.64+0x4] ;  /* 0x0000040606087981 */ /* 0x000e98000c1e1900 */
[----:B------:R-:W3:Y:S01]  /*4fb0*/  @P2 LDG.E R10, desc[UR6][R6.64+0x8] ;  /* 0x00000806060a2981 */ /* 0x000ee2000c1e1900 */
[----:B------:R-:W-:Y:S02]  /*4fc0*/  FSETP.GT.AND P0, PT, R25, RZ, PT ;  /* 0x000000ff1900720b */ /* 0x000fe40003f04000 */
[----:B------:R-:W-:Y:S02]  /*4fd0*/  PLOP3.LUT P3, PT, PT, PT, PT, 0x8, 0x80 ;  /* 0x000000000080781c */ /* 0x000fe40003f6e170 */
[----:B--2---:R-:W-:-:S04]  /*4fe0*/  ISETP.EQ.AND P0, PT, R8, R15, P0 ;  /* 0x0000000f0800720c */ /* 0x004fc80000702270 */
[----:B------:R-:W-:-:S04]  /*4ff0*/  FSEL R25, R25, RZ, !P0 ;  /* 0x000000ff19197208 */ /* 0x000fc80004000000 */
[----:B------:R-:W-:-:S04]  /*5000*/  @P2 FSETP.GT.AND P1, PT, R25, RZ, PT ;  /* 0x000000ff1900220b */ /* 0x000fc80003f24000 */
[----:B---3--:R-:W-:Y:S02]  /*5010*/  @P2 ISETP.EQ.AND P1, PT, R10, R15, P1 ;  /* 0x0000000f0a00220c */ /* 0x008fe40000f22270 */
[----:B------:R-:W-:Y:S02]  /*5020*/  @P0 IADD3 R4, PT, PT, R9, 0x1, RZ ;  /* 0x0000000109040810 */ /* 0x000fe40007ffe0ff */
[----:B------:R-:W-:Y:S02]  /*5030*/  @P2 PLOP3.LUT P3, PT, P1, PT, PT, 0x80, 0x8 ;  /* 0x000000000008281c */ /* 0x000fe40000f6f070 */
[----:B------:R-:W-:-:S11]  /*5040*/  @P2 FSEL R25, R25, RZ, !P1 ;  /* 0x000000ff19192208 */ /* 0x000fd60004800000 */
[----:B------:R-:W-:-:S07]  /*5050*/  @P3 VIADD R4, R9, 0x2 ;  /* 0x0000000209043836 */ /* 0x000fce0000000000 */
.L_x_52:
[----:B------:R-:W-:Y:S05]  /*5060*/  BSYNC.RECONVERGENT B2 ;  /* 0x0000000000027941 */ /* 0x000fea0003800200 */
.L_x_51:
[----:B------:R-:W1:Y:S01]  /*5070*/  LDCU UR4, c[0x0][0x3bc] ;  /* 0x00007780ff0477ac */ /* 0x000e620008000800 */
[----:B------:R-:W-:-:S05]  /*5080*/  VIADD R15, R15, 0x1 ;  /* 0x000000010f0f7836 */ /* 0x000fca0000000000 */
[----:B-1----:R-:W-:-:S13]  /*5090*/  ISETP.NE.AND P0, PT, R15, UR4, PT ;  /* 0x000000040f007c0c */ /* 0x002fda000bf05270 */
[----:B------:R-:W-:Y:S05]  /*50a0*/  @P0 BRA `(.L_x_63) ;  /* 0xfffffff000500947 */ /* 0x000fea000383ffff */
[----:B------:R-:W-:Y:S05]  /*50b0*/  BRA `(.L_x_49) ;  /* 0x0000000c00147947 */ /* 0x000fea0003800000 */
.L_x_50:
[----:B------:R-:W0:Y:S01]  /*50c0*/  LDC.64 R8, c[0x0][0x380] ;  /* 0x0000e000ff087b82 */ /* 0x000e220000000a00 */
[----:B------:R-:W-:Y:S02]  /*50d0*/  VIADD R6, R6, 0xffffffff ;  /* 0xffffffff06067836 */ /* 0x000fe40000000000 */
[----:B------:R-:W-:-:S03]  /*50e0*/  IMAD.MOV.U32 R11, RZ, RZ, RZ ;  /* 0x000000ffff0b7224 */ /* 0x000fc600078e00ff */
[----:B------:R-:W-:-:S04]  /*50f0*/  LEA.HI R7, R6, 0x1, RZ, 0x1e ;  /* 0x0000000106077811 */ /* 0x000fc800078ff0ff */
[----:B------:R-:W-:-:S05]  /*5100*/  LOP3.LUT R10, R7, 0x7ffffffc, RZ, 0xc0, !PT ;  /* 0x7ffffffc070a7812 */ /* 0x000fca00078ec0ff */
[----:B------:R-:W-:Y:S02]  /*5110*/  IMAD.MOV R10, RZ, RZ, -R10 ;  /* 0x000000ffff0a7224 */ /* 0x000fe400078e0a0a */
[----:B0-----:R-:W-:Y:S01]  /*5120*/  IMAD.WIDE R12, R12, 0x4, R8 ;  /* 0x000000040c0c7825 */ /* 0x001fe200078e0208 */
[----:B------:R-:W-:Y:S02]  /*5130*/  MOV R9, 0x7f7fffff ;  /* 0x7f7fffff00097802 */ /* 0x000fe40000000f00 */
[----:B------:R-:W-:-:S05]  /*5140*/  IADD3 R8, P0, PT, R12, 0x20, RZ ;  /* 0x000000200c087810 */ /* 0x000fca0007f1e0ff */
[----:B------:R-:W-:-:S08]  /*5150*/  IMAD.X R20, RZ, RZ, R13, P0 ;  /* 0x000000ffff147224 */ /* 0x000fd000000e060d */
.L_x_73:
[C---:B------:R-:W-:Y:S01]  /*5160*/  ISETP.NE.AND P0, PT, R11.reuse, R0, PT ;  /* 0x000000000b00720c */ /* 0x040fe20003f05270 */
[----:B------:R-:W-:Y:S03]  /*5170*/  BSSY.RECONVERGENT B1, `(.L_x_64) ;  /* 0x00000b5000017945 */ /* 0x000fe60003800200 */
[----:B------:R-:W-:-:S13]  /*5180*/  ISETP.EQ.OR P0, PT, R11, R2, !P0 ;  /* 0x000000020b00720c */ /* 0x000fda0004702670 */
[----:B------:R-:W-:Y:S05]  /*5190*/  @P0 BRA `(.L_x_65) ;  /* 0x0000000800c80947 */ /* 0x000fea0003800000 */
        /* <DEDUP_REMOVED lines=12> */
[----:B------:R-:W-:-:S07]  /*5260*/  HFMA2 R21, -RZ, RZ, 0, 0 ;  /* 0x00000000ff157431 */ /* 0x000fce00000001ff */
.L_x_72:
[----:B------:R-:W0:Y:S02]  /*5270*/  LDC.64 R14, c[0x0][0x398] ;  /* 0x0000e600ff0e7b82 */ /* 0x000e240000000a00 */
[----:B0-----:R-:W-:-:S06]  /*5280*/  IMAD.WIDE.U32 R14, R21, 0x4, R14 ;  /* 0x00000004150e7825 */ /* 0x001fcc00078e000e */
[----:B------:R-:W2:Y:S01]  /*5290*/  LDG.E R14, desc[UR6][R14.64] ;  /* 0x000000060e0e7981 */ /* 0x000ea2000c1e1900 */
[----:B------:R-:W-:Y:S01]  /*52a0*/  BSSY.RECONVERGENT B2, `(.L_x_66) ;  /* 0x000009d000027945 */ /* 0x000fe20003800200 */
[----:B--2---:R-:W-:-:S13]  /*52b0*/  ISETP.NE.AND P0, PT, R14, R11, PT ;  /* 0x0000000b0e00720c */ /* 0x004fda0003f05270 */
[----:B------:R-:W-:Y:S05]  /*52c0*/  @P0 BRA `(.L_x_67) ;  /* 0x0000000800680947 */ /* 0x000fea0003800000 */
[----:B------:R-:W0:Y:S01]  /*52d0*/  LDCU UR4, c[0x0][0x3b8] ;  /* 0x00007700ff0477ac */ /* 0x000e220008000800 */
[----:B------:R-:W-:Y:S02]  /*52e0*/  LOP3.LUT P3, RZ, R7, 0x3, RZ, 0xc0, !PT ;  /* 0x0000000307ff7812 */ /* 0x000fe4000786c0ff */
[----:B------:R-:W-:Y:S01]  /*52f0*/  CS2R R22, SRZ ;  /* 0x0000000000167805 */ /* 0x000fe2000001ff00 */
[----:B0-----:R-:W-:Y:S02]  /*5300*/  UISETP.GE.U32.AND UP0, UPT, UR4, 0xd, UPT ;  /* 0x0000000d0400788c */ /* 0x001fe4000bf06070 */
[----:B------:R-:W-:-:S07]  /*5310*/  IMAD R19, R21, UR4, RZ ;  /* 0x0000000415137c24 */ /* 0x000fce000f8e02ff */
[----:B------:R-:W-:Y:S05]  /*5320*/  BRA.U !UP0, `(.L_x_68) ;  /* 0x0000000508547547 */ /* 0x000fea000b800000 */
[----:B------:R-:W0:Y:S01]  /*5330*/  LDC.64 R14, c[0x0][0x388] ;  /* 0x0000e200ff0e7b82 */ /* 0x000e220000000a00 */
[----:B------:R-:W-:Y:S01]  /*5340*/  BSSY.RECONVERGENT B3, `(.L_x_68) ;  /* 0x0000053000037945 */ /* 0x000fe20003800200 */
[----:B------:R-:W-:Y:S01]  /*5350*/  CS2R R22, SRZ ;  /* 0x0000000000167805 */ /* 0x000fe2000001ff00 */
[----:B------:R-:W-:Y:S01]  /*5360*/  IMAD.MOV.U32 R25, RZ, RZ, R8 ;  /* 0x000000ffff197224 */ /* 0x000fe200078e0008 */
[----:B------:R-:W-:Y:S01]  /*5370*/  MOV R18, R10 ;  /* 0x0000000a00127202 */ /* 0x000fe20000000f00 */
[----:B------:R-:W-:Y:S02]  /*5380*/  IMAD.MOV.U32 R26, RZ, RZ, R20 ;  /* 0x000000ffff1a7224 */ /* 0x000fe400078e0014 */
[----:B0-----:R-:W-:-:S03]  /*5390*/  IMAD.WIDE.U32 R14, R19, 0x4, R14 ;  /* 0x00000004130e7825 */ /* 0x001fc600078e000e */
[----:B------:R-:W-:-:S05]  /*53a0*/  IADD3 R24, P0, PT, R14, 0x20, RZ ;  /* 0x000000200e187810 */ /* 0x000fca0007f1e0ff */
[----:B------:R-:W-:-:S08]  /*53b0*/  IMAD.X R15, RZ, RZ, R15, P0 ;  /* 0x000000ffff0f7224 */ /* 0x000fd000000e060f */
.L_x_69:
[----:B------:R-:W-:Y:S02]  /*53c0*/  IMAD.MOV.U32 R14, RZ, RZ, R24 ;  /* 0x000000ffff0e7224 */ /* 0x000fe400078e0018 */
[----:B------:R-:W-:Y:S02]  /*53d0*/  IMAD.MOV.U32 R16, RZ, RZ, R25 ;  /* 0x000000ffff107224 */ /* 0x000fe400078e0019 */
[----:B------:R-:W-:Y:S01]  /*53e0*/  IMAD.MOV.U32 R17, RZ, RZ, R26 ;  /* 0x000000ffff117224 */ /* 0x000fe200078e001a */
[----:B------:R-:W2:Y:S04]  /*53f0*/  LDG.E R25, desc[UR6][R14.64+-0x20] ;  /* 0xffffe0060e197981 */ /* 0x000ea8000c1e1900 */
[----:B------:R-:W2:Y:S04]  /*5400*/  LDG.E R24, desc[UR6][R16.64+-0x20] ;  /* 0xffffe00610187981 */ /* 0x000ea8000c1e1900 */
[----:B------:R-:W3:Y:S04]  /*5410*/  LDG.E R26, desc[UR6][R16.64+-0x1c] ;  /* 0xffffe406101a7981 */ /* 0x000ee8000c1e1900 */
[----:B------:R-:W3:Y:S01]  /*5420*/  LDG.E R27, desc[UR6][R14.64+-0x1c] ;  /* 0xffffe4060e1b7981 */ /* 0x000ee2000c1e1900 */
[----:B--2---:R-:W-:-:S03]  /*5430*/  FADD R25, R24, -R25 ;  /* 0x8000001918197221 */ /* 0x004fc60000000000 */
[----:B------:R-:W2:Y:S01]  /*5440*/  LDG.E R24, desc[UR6][R16.64+-0x14] ;  /* 0xffffec0610187981 */ /* 0x000ea2000c1e1900 */
[----:B------:R-:W-:-:S03]  /*5450*/  FFMA R25, R25, R25, R22 ;  /* 0x0000001919197223 */ /* 0x000fc60000000016 */
[----:B------:R-:W4:Y:S01]  /*5460*/  LDG.E R22, desc[UR6][R16.64+-0x18] ;  /* 0xffffe80610167981 */ /* 0x000f22000c1e1900 */
[----:B---3--:R-:W-:-:S03]  /*5470*/  FADD R26, R26, -R27 ;  /* 0x8000001b1a1a7221 */ /* 0x008fc60000000000 */
[----:B------:R-:W2:Y:S01]  /*5480*/  LDG.E R27, desc[UR6][R14.64+-0x14] ;  /* 0xffffec060e1b7981 */ /* 0x000ea2000c1e1900 */
[----:B------:R-:W-:-:S03]  /*5490*/  FFMA R29, R26, R26, R25 ;  /* 0x0000001a1a1d7223 */ /* 0x000fc60000000019 */
[----:B------:R-:W4:Y:S01]  /*54a0*/  LDG.E R25, desc[UR6][R14.64+-0x18] ;  /* 0xffffe8060e197981 */ /* 0x000f22000c1e1900 */
[----:B--2---:R-:W-:-:S03]  /*54b0*/  FADD R24, R24, -R27 ;  /* 0x8000001b18187221 */ /* 0x004fc60000000000 */
[----:B------:R-:W2:Y:S01]  /*54c0*/  LDG.E R27, desc[UR6][R14.64+-0xc] ;  /* 0xfffff4060e1b7981 */ /* 0x000ea2000c1e1900 */
[----:B----4-:R-:W-:-:S03]  /*54d0*/  FADD R22, R22, -R25 ;  /* 0x8000001916167221 */ /* 0x010fc60000000000 */
[----:B------:R-:W3:Y:S01]  /*54e0*/  LDG.E R25, desc[UR6][R14.64+-0x10] ;  /* 0xfffff0060e197981 */ /* 0x000ee2000c1e1900 */
[----:B------:R-:W-:-:S03]  /*54f0*/  FFMA R29, R22, R22, R29 ;  /* 0x00000016161d7223 */ /* 0x000fc6000000001d */
[----:B------:R-:W3:Y:S01]  /*5500*/  LDG.E R22, desc[UR6][R16.64+-0x10] ;  /* 0xfffff00610167981 */ /* 0x000ee2000c1e1900 */
[----:B------:R-:W-:-:S03]  /*5510*/  FFMA R29, R24, R24, R29 ;  /* 0x00000018181d7223 */ /* 0x000fc6000000001d */
[----:B------:R-:W2:Y:S01]  /*5520*/  LDG.E R24, desc[UR6][R16.64+-0xc] ;  /* 0xfffff40610187981 */ /* 0x000ea2000c1e1900 */
[----:B---3--:R-:W-:-:S03]  /*5530*/  FADD R22, R22, -R25 ;  /* 0x8000001916167221 */ /* 0x008fc60000000000 */
[----:B------:R-:W3:Y:S01]  /*5540*/  LDG.E R25, desc[UR6][R14.64+-0x8] ;  /* 0xfffff8060e197981 */ /* 0x000ee2000c1e1900 */
[----:B--2---:R-:W-:Y:S01]  /*5550*/  FADD R24, R24, -R27 ;  /* 0x8000001b18187221 */ /* 0x004fe20000000000 */
[----:B------:R-:W-:Y:S02]  /*5560*/  FFMA R29, R22, R22, R29 ;  /* 0x00000016161d7223 */ /* 0x000fe4000000001d */
[----:B------:R-:W2:Y:S04]  /*5570*/  LDG.E R27, desc[UR6][R14.64+-0x4] ;  /* 0xfffffc060e1b7981 */ /* 0x000ea8000c1e1900 */
        /* <DEDUP_REMOVED lines=31> */
[----:B------:R-:W2:Y:S02]  /*5770*/  LDG.E R27, desc[UR6][R14.64+0x1c] ;  /* 0x00001c060e1b7981 */ /* 0x000ea4000c1e1900 */
[----:B------:R-:W-:Y:S02]  /*5780*/  FFMA R29, R24, R24, R29 ;  /* 0x00000018181d7223 */ /* 0x000fe4000000001d */
[----:B------:R-:W3:Y:S04]  /*5790*/  LDG.E R22, desc[UR6][R16.64+0x18] ;  /* 0x0000180610167981 */ /* 0x000ee8000c1e1900 */
[----:B------:R-:W2:Y:S01]  /*57a0*/  LDG.E R24, desc[UR6][R16.64+0x1c] ;  /* 0x00001c0610187981 */ /* 0x000ea2000c1e1900 */
[----:B------:R-:W-:-:S04]  /*57b0*/  IADD3 R18, PT, PT, R18, 0x4, RZ ;  /* 0x0000000412127810 */ /* 0x000fc80007ffe0ff */
[----:B------:R-:W-:Y:S01]  /*57c0*/  ISETP.NE.AND P0, PT, R18, RZ, PT ;  /* 0x000000ff1200720c */ /* 0x000fe20003f05270 */
[----:B------:R-:W-:Y:S02]  /*57d0*/  VIADD R23, R23, 0x10 ;  /* 0x0000001017177836 */ /* 0x000fe40000000000 */
[----:B---3--:R-:W-:Y:S01]  /*57e0*/  FADD R22, R22, -R25 ;  /* 0x8000001916167221 */ /* 0x008fe20000000000 */
[----:B------:R-:W-:Y:S01]  /*57f0*/  IADD3 R25, P1, PT, R16, 0x40, RZ ;  /* 0x0000004010197810 */ /* 0x000fe20007f3e0ff */
[----:B--2---:R-:W-:Y:S01]  /*5800*/  FADD R27, R24, -R27 ;  /* 0x8000001b181b7221 */ /* 0x004fe20000000000 */
[----:B------:R-:W-:Y:S01]  /*5810*/  IADD3 R24, P2, PT, R14, 0x40, RZ ;  /* 0x000000400e187810 */ /* 0x000fe20007f5e0ff */
[----:B------:R-:W-:Y:S02]  /*5820*/  FFMA R22, R22, R22, R29 ;  /* 0x0000001616167223 */ /* 0x000fe4000000001d */
[----:B------:R-:W-:Y:S02]  /*5830*/  IMAD.X R26, RZ, RZ, R17, P1 ;  /* 0x000000ffff1a7224 */ /* 0x000fe400008e0611 */
[----:B------:R-:W-:-:S02]  /*5840*/  IMAD.X R15, RZ, RZ, R15, P2 ;  /* 0x000000ffff0f7224 */ /* 0x000fc400010e060f */
[----:B------:R-:W-:Y:S01]  /*5850*/  FFMA R22, R27, R27, R22 ;  /* 0x0000001b1b167223 */ /* 0x000fe20000000016 */
[----:B------:R-:W-:Y:S06]  /*5860*/  @P0 BRA `(.L_x_69) ;  /* 0xfffffff800d40947 */ /* 0x000fec000383ffff */
[----:B------:R-:W-:Y:S05]  /*5870*/  BSYNC.RECONVERGENT B3 ;  /* 0x0000000000037941 */ /* 0x000fea0003800200 */
.L_x_68:
[----:B------:R-:W-:Y:S05]  /*5880*/  @!P3 BRA `(.L_x_70) ;  /* 0x0000000000ecb947 */ /* 0x000fea0003800000 */
[----:B------:R-:W0:Y:S01]  /*5890*/  LDC.64 R14, c[0x0][0x388] ;  /* 0x0000e200ff0e7b82 */ /* 0x000e220000000a00 */
[C---:B------:R-:W-:Y:S02]  /*58a0*/  LOP3.LUT P0, RZ, R6.reuse, 0xc, RZ, 0xc0, !PT ;  /* 0x0000000c06ff7812 */ /* 0x040fe4000780c0ff */
[----:B------:R-:W-:Y:S01]  /*58b0*/  LOP3.LUT P1, RZ, R6, 0x4, RZ, 0xc0, !PT ;  /* 0x0000000406ff7812 */ /* 0x000fe2000782c0ff */
[----:B0-----:R-:W-:-:S10]  /*58c0*/  IMAD.WIDE.U32 R14, R19, 0x4, R14 ;  /* 0x00000004130e7825 */ /* 0x001fd400078e000e */
[----:B------:R-:W-:Y:S05]  /*58d0*/  @!P0 BRA `(.L_x_71) ;  /* 0x00000000008c8947 */ /* 0x000fea0003800000 */
[----:B------:R-:W-:-:S04]  /*58e0*/  IMAD.WIDE.U32 R16, R23, 0x4, R12 ;  /* 0x0000000417107825 */ /* 0x000fc800078e000c */
[----:B------:R-:W-:Y:S01]  /*58f0*/  IMAD.WIDE.U32 R18, R23, 0x4, R14 ;  /* 0x0000000417127825 */ /* 0x000fe200078e000e */
[----:B------:R-:W2:Y:S04]  /*5900*/  LDG.E R24, desc[UR6][R16.64] ;  /* 0x0000000610187981 */ /* 0x000ea8000c1e1900 */
[----:B------:R-:W2:Y:S04]  /*5910*/  LDG.E R25, desc[UR6][R18.64] ;  /* 0x0000000612197981 */ /* 0x000ea8000c1e1900 */
[----:B------:R-:W3:Y:S04]  /*5920*/  LDG.E R26, desc[UR6][R16.64+0x4] ;  /* 0x00000406101a7981 */ /* 0x000ee8000c1e1900 */
[----:B------:R-:W3:Y:S04]  /*5930*/  LDG.E R27, desc[UR6][R18.64+0x4] ;  /* 0x00000406121b7981 */ /* 0x000ee8000c1e1900 */
[----:B------:R-:W4:Y:S01]  /*5940*/  LDG.E R28, desc[UR6][R18.64+0x10] ;  /* 0x00001006121c7981 */ /* 0x000f22000c1e1900 */
[----:B--2---:R-:W-:-:S03]  /*5950*/  FADD R25, R24, -R25 ;  /* 0x8000001918197221 */ /* 0x004fc60000000000 */
[----:B------:R-:W2:Y:S01]  /*5960*/  LDG.E R24, desc[UR6][R16.64+0xc] ;  /* 0x00000c0610187981 */ /* 0x000ea2000c1e1900 */
[----:B------:R-:W-:-:S03]  /*5970*/  FFMA R25, R25, R25, R22 ;  /* 0x0000001919197223 */ /* 0x000fc60000000016 */
[----:B------:R-:W5:Y:S01]  /*5980*/  LDG.E R22, desc[UR6][R16.64+0x8] ;  /* 0x0000080610167981 */ /* 0x000f62000c1e1900 */
[----:B---3--:R-:W-:-:S03]  /*5990*/  FADD R26, R26, -R27 ;  /* 0x8000001b1a1a7221 */ /* 0x008fc60000000000 */
[----:B------:R-:W2:Y:S01]  /*59a0*/  LDG.E R27, desc[UR6][R18.64+0xc] ;  /* 0x00000c06121b7981 */ /* 0x000ea2000c1e1900 */
[----:B------:R-:W-:-:S03]  /*59b0*/  FFMA R29, R26, R26, R25 ;  /* 0x0000001a1a1d7223 */ /* 0x000fc60000000019 */
[----:B------:R-:W5:Y:S01]  /*59c0*/  LDG.E R25, desc[UR6][R18.64+0x8] ;  /* 0x0000080612197981 */ /* 0x000f62000c1e1900 */
[----:B--2---:R-:W-:-:S03]  /*59d0*/  FADD R24, R24, -R27 ;  /* 0x8000001b18187221 */ /* 0x004fc60000000000 */
[----:B------:R-:W4:Y:S01]  /*59e0*/  LDG.E R27, desc[UR6][R16.64+0x10] ;  /* 0x00001006101b7981 */ /* 0x000f22000c1e1900 */
[----:B-----5:R-:W-:-:S03]  /*59f0*/  FADD R22, R22, -R25 ;  /* 0x8000001916167221 */ /* 0x020fc60000000000 */
[----:B------:R-:W2:Y:S01]  /*5a00*/  LDG.E R25, desc[UR6][R18.64+0x14] ;  /* 0x0000140612197981 */ /* 0x000ea2000c1e1900 */
[----:B------:R-:W-:-:S03]  /*5a10*/  FFMA R29, R22, R22, R29 ;  /* 0x00000016161d7223 */ /* 0x000fc6000000001d */
[----:B------:R-:W2:Y:S01]  /*5a20*/  LDG.E R22, desc[UR6][R16.64+0x14] ;  /* 0x0000140610167981 */ /* 0x000ea2000c1e1900 */
[----:B------:R-:W-:-:S03]  /*5a30*/  FFMA R26, R24, R24, R29 ;  /* 0x00000018181a7223 */ /* 0x000fc6000000001d */
[----:B------:R-:W3:Y:S04]  /*5a40*/  LDG.E R24, desc[UR6][R16.64+0x18] ;  /* 0x0000180610187981 */ /* 0x000ee8000c1e1900 */
[----:B------:R-:W3:Y:S01]  /*5a50*/  LDG.E R29, desc[UR6][R18.64+0x18] ;  /* 0x00001806121d7981 */ /* 0x000ee2000c1e1900 */
[----:B----4-:R-:W-:-:S04]  /*5a60*/  FADD R27, R27, -R28 ;  /* 0x8000001c1b1b7221 */ /* 0x010fc80000000000 */
[----:B------:R-:W-:Y:S02]  /*5a70*/  FFMA R26, R27, R27, R26 ;  /* 0x0000001b1b1a7223 */ /* 0x000fe4000000001a */
[----:B------:R-:W4:Y:S01]  /*5a80*/  LDG.E R27, desc[UR6][R16.64+0x1c] ;  /* 0x00001c06101b7981 */ /* 0x000f22000c1e1900 */
[----:B--2---:R-:W-:-:S03]  /*5a90*/  FADD R25, R22, -R25 ;  /* 0x8000001916197221 */ /* 0x004fc60000000000 */
[----:B------:R-:W4:Y:S01]  /*5aa0*/  LDG.E R22, desc[UR6][R18.64+0x1c] ;  /* 0x00001c0612167981 */ /* 0x000f22000c1e1900 */
[----:B------:R-:W-:Y:S01]  /*5ab0*/  FFMA R25, R25, R25, R26 ;  /* 0x0000001919197223 */ /* 0x000fe2000000001a */
[----:B---3--:R-:W-:-:S04]  /*5ac0*/  FADD R24, R24, -R29 ;  /* 0x8000001d18187221 */ /* 0x008fc80000000000 */
[----:B------:R-:W-:Y:S01]  /*5ad0*/  FFMA R25, R24, R24, R25 ;  /* 0x0000001818197223 */ /* 0x000fe20000000019 */
[----:B------:R-:W-:Y:S01]  /*5ae0*/  IADD3 R23, PT, PT, R23, 0x8, RZ ;  /* 0x0000000817177810 */ /* 0x000fe20007ffe0ff */
[----:B----4-:R-:W-:-:S04]  /*5af0*/  FADD R22, R27, -R22 ;  /* 0x800000161b167221 */ /* 0x010fc80000000000 */
[----:B------:R-:W-:-:S07]  /*5b00*/  FFMA R22, R22, R22, R25 ;  /* 0x0000001616167223 */ /* 0x000fce0000000019 */
.L_x_71:
        /* <DEDUP_REMOVED lines=19> */
.L_x_70:
[----:B------:R-:W-:-:S04]  /*5c40*/  FSETP.GEU.AND P0, PT, R22, R9, PT ;  /* 0x000000091600720b */ /* 0x000fc80003f0e000 */
[----:B------:R-:W-:Y:S02]  /*5c50*/  FSEL R9, R22, R9, !P0 ;  /* 0x0000000916097208 */ /* 0x000fe40004000000 */
[----:B------:R-:W-:-:S07]  /*5c60*/  SEL R4, R21, R4, !P0 ;  /* 0x0000000415047207 */ /* 0x000fce0004000000 */
.L_x_67:
[----:B------:R-:W-:Y:S05]  /*5c70*/  BSYNC.RECONVERGENT B2 ;  /* 0x0000000000027941 */ /* 0x000fea0003800200 */
.L_x_66:
[----:B------:R-:W0:Y:S01]  /*5c80*/  LDCU UR4, c[0x0][0x3b4] ;  /* 0x00007680ff0477ac */ /* 0x000e220008000800 */
[----:B------:R-:W-:-:S05]  /*5c90*/  VIADD R21, R21, 0x1 ;  /* 0x0000000115157836 */ /* 0x000fca0000000000 */
[----:B0-----:R-:W-:-:S13]  /*5ca0*/  ISETP.NE.AND P0, PT, R21, UR4, PT ;  /* 0x0000000415007c0c */ /* 0x001fda000bf05270 */
[----:B------:R-:W-:Y:S05]  /*5cb0*/  @P0 BRA `(.L_x_72) ;  /* 0xfffffff4006c0947 */ /* 0x000fea000383ffff */
.L_x_65:
[----:B------:R-:W-:Y:S05]  /*5cc0*/  BSYNC.RECONVERGENT B1 ;  /* 0x0000000000017941 */ /* 0x000fea0003800200 */
.L_x_64:
[----:B------:R-:W0:Y:S01]  /*5cd0*/  LDCU UR4, c[0x0][0x3bc] ;  /* 0x00007780ff0477ac */ /* 0x000e220008000800 */
[----:B------:R-:W-:-:S05]  /*5ce0*/  VIADD R11, R11, 0x1 ;  /* 0x000000010b0b7836 */ /* 0x000fca0000000000 */
[----:B0-----:R-:W-:-:S13]  /*5cf0*/  ISETP.NE.AND P0, PT, R11, UR4, PT ;  /* 0x000000040b007c0c */ /* 0x001fda000bf05270 */
[----:B------:R-:W-:Y:S05]  /*5d00*/  @P0 BRA `(.L_x_73) ;  /* 0xfffffff400140947 */ /* 0x000fea000383ffff */
.L_x_49:
[----:B------:R-:W-:Y:S05]  /*5d10*/  BSYNC.RECONVERGENT B0 ;  /* 0x0000000000007941 */ /* 0x000fea0003800200 */
.L_x_32:
[----:B0-----:R-:W0:Y:S02]  /*5d20*/  LDC.64 R6, c[0x0][0x3a8] ;  /* 0x0000ea00ff067b82 */ /* 0x001e240000000a00 */
[----:B0-----:R-:W-:-:S05]  /*5d30*/  IMAD.WIDE R2, R3, 0x4, R6 ;  /* 0x0000000403027825 */ /* 0x001fca00078e0206 */
[----:B------:R-:W-:Y:S01]  /*5d40*/  STG.E desc[UR6][R2.64], R4 ;  /* 0x0000000402007986 */ /* 0x000fe2000c101906 */
[----:B------:R-:W-:Y:S05]  /*5d50*/  EXIT ;  /* 0x000000000000794d */ /* 0x000fea0003800000 */
.L_x_74:
[----:B------:R-:W-:-:S00]  /*5d60*/  BRA `(.L_x_74) ;  /* 0xfffffffc00fc7947 */ /* 0x000fc0000383ffff */
[----:B------:R-:W-:-:S00]  /*5d70*/  NOP ;  /* 0x0000000000007918 */ /* 0x000fc00000000000 */
        /* <DEDUP_REMOVED lines=8> */
.L_x_101:


//--------------------- .text.deterministic_clustering --------------------------
	.section	.text.deterministic_clustering,"ax",@progbits
	.align	128
        .global         deterministic_clustering
        .type           deterministic_clustering,@function
        .size           deterministic_clustering,(.L_x_100 - deterministic_clustering)
        .other          deterministic_clustering,@"STO_CUDA_ENTRY STV_DEFAULT"
deterministic_clustering:
.text.deterministic_clustering:
[----:B------:R-:W-:Y:S01]  /*0000*/  LDC R1, c[0x0][0x37c] ;  /* 0x0000df00ff017b82 */ /* 0x000fe20000000800 */
[----:B------:R-:W0:Y:S01]  /*0010*/  S2R R0, SR_CTAID.X ;  /* 0x0000000000007919 */ /* 0x000e220000002500 */
[----:B------:R-:W0:Y:S02]  /*0020*/  LDCU UR4, c[0x0][0x3a8] ;  /* 0x00007500ff0477ac */ /* 0x000e240008000800 */
[----:B0-----:R-:W-:-:S13]  /*0030*/  ISETP.GE.AND P0, PT, R0, UR4, PT ;  /* 0x0000000400007c0c */ /* 0x001fda000bf06270 */
[----:B------:R-:W-:Y:S05]  /*0040*/  @P0 EXIT ;  /* 0x000000000000094d */ /* 0x000fea0003800000 */
[----:B------:R-:W0:Y:S01]  /*0050*/  S2R R12, SR_TID.X ;  /* 0x00000000000c7919 */ /* 0x000e220000002100 */
[----:B------:R-:W0:Y:S01]  /*0060*/  LDCU UR4, c[0x0][0x3a4] ;  /* 0x00007480ff0477ac */ /* 0x000e220008000800 */
[----:B------:R-:W-:Y:S01]  /*0070*/  BSSY.RECONVERGENT B0, `(.L_x_75) ;  /* 0x000000d000007945 */ /* 0x000fe20003800200 */
[----:B0-----:R-:W-:-:S13]  /*0080*/  ISETP.GE.AND P0, PT, R12, UR4, PT ;  /* 0x000000040c007c0c */ /* 0x001fda000bf06270 */
[----:B------:R-:W-:Y:S05]  /*0090*/  @P0 BRA `(.L_x_76) ;  /* 0x0000000000280947 */ /* 0x000fea0003800000 */
[----:B------:R-:W0:Y:S01]  /*00a0*/  S2R R5, SR_CgaCtaId ;  /* 0x0000000000057919 */ /* 0x000e220000008800 */
[----:B------:R-:W1:Y:S01]  /*00b0*/  LDC R6, c[0x0][0x360] ;  /* 0x0000d800ff067b82 */ /* 0x000e620000000800 */
[----:B------:R-:W-:Y:S02]  /*00c0*/  MOV R2, 0x400 ;  /* 0x0000040000027802 */ /* 0x000fe40000000f00 */
[----:B------:R-:W-:Y:S02]  /*00d0*/  MOV R3, R12 ;  /* 0x0000000c00037202 */ /* 0x000fe40000000f00 */
[----:B0-----:R-:W-:-:S07]  /*00e0*/  LEA R2, R5, R2, 0x18 ;  /* 0x0000000205027211 */ /* 0x001fce00078ec0ff */
.L_x_77:
[----:B------:R-:W-:Y:S01]  /*00f0*/  IMAD R4, R3, 0x4, R2 ;  /* 0x0000000403047824 */ /* 0x000fe200078e0202 */
[----:B-1----:R-:W-:-:S04]  /*0100*/  IADD3 R3, PT, PT, R6, R3, RZ ;  /* 0x0000000306037210 */ /* 0x002fc80007ffe0ff */
[----:B------:R0:W-:Y:S01]  /*0110*/  STS [R4], RZ ;  /* 0x000000ff04007388 */ /* 0x0001e20000000800 */
[----:B------:R-:W-:-:S13]  /*0120*/  ISETP.GE.AND P0, PT, R3, UR4, PT ;  /* 0x0000000403007c0c */ /* 0x000fda000bf06270 */
[----:B0-----:R-:W-:Y:S05]  /*0130*/  @!P0 BRA `(.L_x_77) ;  /* 0xfffffffc00ec8947 */ /* 0x001fea000383ffff */
.L_x_76:
[----:B------:R-:W-:Y:S05]  /*0140*/  BSYNC.RECONVERGENT B0 ;  /* 0x0000000000007941 */ /* 0x000fea0003800200 */
.L_x_75:
[----:B------:R-:W0:Y:S01]  /*0150*/  LDCU UR5, c[0x0][0x3a0] ;  /* 0x00007400ff0577ac */ /* 0x000e220008000800 */
[----:B------:R-:W-:Y:S02]  /*0160*/  HFMA2 R5, -RZ, RZ, 0, 0 ;  /* 0x00000000ff057431 */ /* 0x000fe400000001ff */
[----:B------:R-:W-:-:S04]  /*0170*/  IMAD.MOV.U32 R4, RZ, RZ, 0x5d588b65 ;  /* 0x5d588b65ff047424 */ /* 0x000fc800078e00ff */
[----:B------:R-:W-:Y:S01]  /*0180*/  IMAD.WIDE.U32 R4, R0, 0x3a8f05c5, R4 ;  /* 0x3a8f05c500047825 */ /* 0x000fe200078e0004 */
[----:B0-----:R-:W-:-:S06]  /*0190*/  USHF.R.S32.HI UR4, URZ, 0x1f, UR5 ;  /* 0x0000001fff047899 */ /* 0x001fcc0008011405 */
[----:B------:R-:W-:Y:S01]  /*01a0*/  LOP3.LUT R2, R5, UR4, RZ, 0xfc, !PT ;  /* 0x0000000405027c12 */ /* 0x000fe2000f8efcff */
[----:B------:R-:W-:Y:S03]  /*01b0*/  BAR.SYNC.DEFER_BLOCKING 0x0 ;  /* 0x0000000000007b1d */ /* 0x000fe60000010000 */
[----:B------:R-:W-:-:S13]  /*01c0*/  ISETP.NE.U32.AND P0, PT, R2, RZ, PT ;  /* 0x000000ff0200720c */ /* 0x000fda0003f05070 */
[----:B------:R-:W-:Y:S05]  /*01d0*/  @P0 BRA `(.L_x_78) ;  /* 0x00000000004c0947 */ /* 0x000fea0003800000 */
[----:B------:R-:W0:Y:S01]  /*01e0*/  I2F.U32.RP R5, UR5 ;  /* 0x0000000500057d06 */ /* 0x000e220008209000 */
[----:B------:R-:W-:-:S07]  /*01f0*/  ISETP.NE.U32.AND P1, PT, RZ, UR5, PT ;  /* 0x00000005ff007c0c */ /* 0x000fce000bf25070 */
[----:B0-----:R-:W0:Y:S02]  /*0200*/  MUFU.RCP R5, R5 ;  /* 0x0000000500057308 */ /* 0x001e240000001000 */
[----:B0-----:R-:W-:-:S06]  /*0210*/  VIADD R2, R5, 0xffffffe ;  /* 0x0ffffffe05027836 */ /* 0x001fcc0000000000 */
[----:B------:R0:W1:Y:S02]  /*0220*/  F2I.FTZ.U32.TRUNC.NTZ R3, R2 ;  /* 0x0000000200037305 */ /* 0x000064000021f000 */
[----:B0-----:R-:W-:Y:S01]  /*0230*/  IMAD.MOV.U32 R2, RZ, RZ, RZ ;  /* 0x000000ffff027224 */ /* 0x001fe200078e00ff */
[----:B-1----:R-:W-:-:S05]  /*0240*/  IADD3 R7, PT, PT, RZ, -R3, RZ ;  /* 0x80000003ff077210 */ /* 0x002fca0007ffe0ff */
[----:B------:R-:W-:-:S04]  /*0250*/  IMAD R7, R7, UR5, RZ ;  /* 0x0000000507077c24 */ /* 0x000fc8000f8e02ff */
[----:B------:R-:W-:-:S06]  /*0260*/  IMAD.HI.U32 R3, R3, R7, R2 ;  /* 0x0000000703037227 */ /* 0x000fcc00078e0002 */
[----:B------:R-:W-:-:S05]  /*0270*/  IMAD.HI.U32 R3, R3, R4, RZ ;  /* 0x0000000403037227 */ /* 0x000fca00078e00ff */
[----:B------:R-:W-:-:S05]  /*0280*/  IADD3 R3, PT, PT, -R3, RZ, RZ ;  /* 0x000000ff03037210 */ /* 0x000fca0007ffe1ff */
[----:B------:R-:W-:-:S05]  /*0290*/  IMAD R4, R3, UR5, R4 ;  /* 0x0000000503047c24 */ /* 0x000fca000f8e0204 */
[----:B------:R-:W-:-:S13]  /*02a0*/  ISETP.GE.U32.AND P0, PT, R4, UR5, PT ;  /* 0x0000000504007c0c */ /* 0x000fda000bf06070 */
[----:B------:R-:W-:-:S05]  /*02b0*/  @P0 VIADD R4, R4, -UR5 ;  /* 0x8000000504040c36 */ /* 0x000fca0008000000 */
[----:B------:R-:W-:-:S13]  /*02c0*/  ISETP.GE.U32.AND P0, PT, R4, UR5, PT ;  /* 0x0000000504007c0c */ /* 0x000fda000bf06070 */
[----:B------:R-:W-:Y:S02]  /*02d0*/  @P0 IADD3 R4, PT, PT, R4, -UR5, RZ ;  /* 0x8000000504040c10 */ /* 0x000fe4000fffe0ff */
[----:B------:R-:W-:-:S05]  /*02e0*/  @!P1 LOP3.LUT R4, RZ, UR5, RZ, 0x33, !PT ;  /* 0x00000005ff049c12 */ /* 0x000fca000f8e33ff */
[----:B------:R-:W-:Y:S01]  /*02f0*/  IMAD.MOV.U32 R6, RZ, RZ, R4 ;  /* 0x000000ffff067224 */ /* 0x000fe200078e0004 */
[----:B------:R-:W-:Y:S06]  /*0300*/  BRA `(.L_x_79) ;  /* 0x00000000000c7947 */ /* 0x000fec0003800000 */
.L_x_78:
[----:B------:R-:W-:-:S07]  /*0310*/  MOV R6, 0x330 ;  /* 0x0000033000067802 */ /* 0x000fce0000000f00 */
[----:B------:R-:W-:Y:S05]  /*0320*/  CALL.REL.NOINC `($__internal_0_$__cuda_sm20_rem_s64) ;  /* 0x0000001000947944 */ /* 0x000fea0003c00000 */
[----:B------:R-:W-:-:S07]  /*0330*/  MOV R6, R2 ;  /* 0x0000000200067202 */ /* 0x000fce0000000f00 */
.L_x_79:
[----:B------:R-:W0:Y:S01]  /*0340*/  LDCU UR4, c[0x0][0x3a4] ;  /* 0x00007480ff0477ac */ /* 0x000e220008000800 */
[----:B------:R-:W1:Y:S01]  /*0350*/  LDC.64 R4, c[0x0][0x398] ;  /* 0x0000e600ff047b82 */ /* 0x000e620000000a00 */
[----:B------:R-:W-:Y:S01]  /*0360*/  BSSY.RECONVERGENT B0, `(.L_x_80) ;  /* 0x000001a000007945 */ /* 0x000fe20003800200 */
[----:B------:R-:W2:Y:S01]  /*0370*/  LDCU.64 UR8, c[0x0][0x358] ;  /* 0x00006b00ff0877ac */ /* 0x000ea20008000a00 */
[----:B------:R-:W3:Y:S01]  /*0380*/  LDCU.64 UR6, c[0x0][0x380] ;  /* 0x00007000ff0677ac */ /* 0x000ee20008000a00 */
[----:B0-----:R-:W-:-:S13]  /*0390*/  ISETP.GE.AND P0, PT, R12, UR4, PT ;  /* 0x000000040c007c0c */ /* 0x001fda000bf06270 */
[----:B--23--:R-:W-:Y:S05]  /*03a0*/  @P0 BRA `(.L_x_81) ;  /* 0x0000000000540947 */ /* 0x00cfea0003800000 */
[----:B------:R-:W0:Y:S01]  /*03b0*/  S2R R8, SR_CgaCtaId ;  /* 0x0000000000087919 */ /* 0x000e220000008800 */
[----:B------:R-:W2:Y:S01]  /*03c0*/  LDC R14, c[0x0][0x360] ;  /* 0x0000d800ff0e7b82 */ /* 0x000ea20000000800 */
[----:B------:R-:W-:Y:S01]  /*03d0*/  IMAD R16, R6, UR4, RZ ;  /* 0x0000000406107c24 */ /* 0x000fe2000f8e02ff */
[----:B------:R-:W-:Y:S01]  /*03e0*/  MOV R7, 0x400 ;  /* 0x0000040000077802 */ /* 0x000fe20000000f00 */
[----:B------:R-:W-:-:S03]  /*03f0*/  IMAD.MOV.U32 R11, RZ, RZ, R12 ;  /* 0x000000ffff0b7224 */ /* 0x000fc600078e000c */
[----:B------:R-:W-:Y:S02]  /*0400*/  SHF.R.S32.HI R18, RZ, 0x1f, R16 ;  /* 0x0000001fff127819 */ /* 0x000fe40000011410 */
[----:B------:R-:W3:Y:S01]  /*0410*/  LDC.64 R2, c[0x0][0x388] ;  /* 0x0000e200ff027b82 */ /* 0x000ee20000000a00 */
[----:B0-----:R-:W-:-:S07]  /*0420*/  LEA R20, R8, R7, 0x18 ;  /* 0x0000000708147211 */ /* 0x001fce00078ec0ff */
.L_x_82:
[----:B0-----:R-:W-:-:S04]  /*0430*/  IADD3 R6, P0, PT, R16, R11, RZ ;  /* 0x0000000b10067210 */ /* 0x001fc80007f1e0ff */
[----:B------:R-:W-:Y:S02]  /*0440*/  LEA.HI.X.SX32 R7, R11, R18, 0x1, P0 ;  /* 0x000000120b077211 */ /* 0x000fe400000f0eff */
[----:B------:R-:W-:-:S04]  /*0450*/  LEA R8, P0, R6, UR6, 0x2 ;  /* 0x0000000606087c11 */ /* 0x000fc8000f8010ff */
[----:B------:R-:W-:-:S06]  /*0460*/  LEA.HI.X R9, R6, UR7, R7, 0x2, P0 ;  /* 0x0000000706097c11 */ /* 0x000fcc00080f1407 */
[----:B------:R-:W4:Y:S01]  /*0470*/  LDG.E R9, desc[UR8][R8.64] ;  /* 0x0000000808097981 */ /* 0x000f22000c1e1900 */
[--C-:B------:R-:W-:Y:S01]  /*0480*/  IMAD R7, R0, UR4, R11.reuse ;  /* 0x0000000400077c24 */ /* 0x100fe2000f8e020b */
[----:B------:R-:W-:Y:S01]  /*0490*/  LEA R10, R11, R20, 0x2 ;  /* 0x000000140b0a7211 */ /* 0x000fe200078e10ff */
[----:B--2---:R-:W-:Y:S02]  /*04a0*/  IMAD.IADD R11, R14, 0x1, R11 ;  /* 0x000000010e0b7824 */ /* 0x004fe400078e020b */
[----:B---3--:R-:W-:-:S03]  /*04b0*/  IMAD.WIDE R6, R7, 0x4, R2 ;  /* 0x0000000407067825 */ /* 0x008fc600078e0202 */
[----:B------:R-:W-:Y:S02]  /*04c0*/  ISETP.GE.AND P0, PT, R11, UR4, PT ;  /* 0x000000040b007c0c */ /* 0x000fe4000bf06270 */
[----:B----4-:R0:W-:Y:S04]  /*04d0*/  STG.E desc[UR8][R6.64], R9 ;  /* 0x0000000906007986 */ /* 0x0101e8000c101908 */
[----:B------:R0:W-:Y:S07]  /*04e0*/  STS [R10], R9 ;  /* 0x000000090a007388 */ /* 0x0001ee0000000800 */
[----:B------:R-:W-:Y:S05]  /*04f0*/  @!P0 BRA `(.L_x_82) ;  /* 0xfffffffc00cc8947 */ /* 0x000fea000383ffff */
.L_x_81:
[----:B------:R-:W-:Y:S05]  /*0500*/  BSYNC.RECONVERGENT B0 ;  /* 0x0000000000007941 */ /* 0x000fea0003800200 */
.L_x_80:
[----:B------:R-:W-:Y:S01]  /*0510*/  ISETP.NE.AND P0, PT, R12, RZ, PT ;  /* 0x000000ff0c00720c */ /* 0x000fe20003f05270 */
[----:B------:R-:W2:Y:S01]  /*0520*/  LDCU UR5, c[0x0][0x3a0] ;  /* 0x00007400ff0577ac */ /* 0x000ea20008000800 */
[----:B-1----:R-:W-:-:S11]  /*0530*/  IMAD.WIDE.U32 R4, R0, 0x4, R4 ;  /* 0x0000000400047825 */ /* 0x002fd600078e0004 */
[----:B------:R1:W-:Y:S01]  /*0540*/  @!P0 STG.E desc[UR8][R4.64], RZ ;  /* 0x000000ff04008986 */ /* 0x0003e2000c101908 */
[----:B------:R-:W-:Y:S01]  /*0550*/  BAR.SYNC.DEFER_BLOCKING 0x0 ;  /* 0x0000000000007b1d */ /* 0x000fe20000010000 */
[----:B--2---:R-:W-:-:S13]  /*0560*/  ISETP.GE.AND P1, PT, R12, UR5, PT ;  /* 0x000000050c007c0c */ /* 0x004fda000bf26270 */
[----:B-1----:R-:W-:Y:S05]  /*0570*/  @P1 EXIT ;  /* 0x000000000000194d */ /* 0x002fea0003800000 */
[----:B------:R-:W-:Y:S01]  /*0580*/  UISETP.GT.AND UP0, UPT, UR4, URZ, UPT ;  /* 0x000000ff0400728c */ /* 0x000fe2000bf04270 */
[----:B------:R-:W1:Y:S08]  /*0590*/  LDCU UR7, c[0x0][0x360] ;  /* 0x00006c00ff0777ac */ /* 0x000e700008000800 */
[----:B------:R-:W-:Y:S05]  /*05a0*/  BRA.U UP0, `(.L_x_83) ;  /* 0x00000005000c7547 */ /* 0x000fea000b800000 */
[----:B0-----:R-:W0:Y:S02]  /*05b0*/  LDC R6, c[0x0][0x3a8] ;  /* 0x0000ea00ff067b82 */ /* 0x001e240000000800 */
[----:B0-----:R-:W-:-:S07]  /*05c0*/  LOP3.LUT R6, R6, 0x7ffffffc, RZ, 0xc0, !PT ;  /* 0x7ffffffc06067812 */ /* 0x001fce00078ec0ff */
.L_x_90:
[----:B0-----:R-:W0:Y:S01]  /*05d0*/  LDCU UR4, c[0x0][0x3a8] ;  /* 0x00007500ff0477ac */ /* 0x001e220008000800 */
[----:B------:R-:W-:Y:S01]  /*05e0*/  HFMA2 R7, -RZ, RZ, 0, 0 ;  /* 0x00000000ff077431 */ /* 0x000fe200000001ff */
[----:B0-----:R-:W-:-:S09]  /*05f0*/  UISETP.GE.U32.AND UP0, UPT, UR4, 0x4, UPT ;  /* 0x000000040400788c */ /* 0x001fd2000bf06070 */
[----:B--2---:R-:W-:Y:S05]  /*0600*/  BRA.U !UP0, `(.L_x_84) ;  /* 0x0000000108b47547 */ /* 0x004fea000b800000 */
[----:B------:R-:W-:Y:S01]  /*0610*/  ISETP.GT.AND P0, PT, R6, RZ, PT ;  /* 0x000000ff0600720c */ /* 0x000fe20003f04270 */
[----:B------:R-:W-:Y:S01]  /*0620*/  IMAD.MOV.U32 R2, RZ, RZ, 0x7f7fffff ;  /* 0x7f7fffffff027424 */ /* 0x000fe200078e00ff */
[----:B------:R-:W-:Y:S01]  /*0630*/  MOV R3, RZ ;  /* 0x000000ff00037202 */ /* 0x000fe20000000f00 */
[----:B------:R-:W-:-:S10]  /*0640*/  IMAD.MOV.U32 R7, RZ, RZ, RZ ;  /* 0x000000ffff077224 */ /* 0x000fd400078e00ff */
[----:B------:R-:W-:Y:S05]  /*0650*/  @!P0 BRA `(.L_x_85) ;  /* 0x0000000000888947 */ /* 0x000fea0003800000 */
[----:B------:R-:W-:Y:S02]  /*0660*/  IADD3 R8, PT, PT, R6, -R3, RZ ;  /* 0x8000000306087210 */ /* 0x000fe40007ffe0ff */
[----:B------:R-:W-:Y:S02]  /*0670*/  PLOP3.LUT P0, PT, PT, PT, PT, 0x80, 0x8 ;  /* 0x000000000008781c */ /* 0x000fe40003f0f070 */
[----:B------:R-:W-:-:S13]  /*0680*/  ISETP.GT.AND P1, PT, R8, 0xc, PT ;  /* 0x0000000c0800780c */ /* 0x000fda0003f24270 */
[----:B------:R-:W-:Y:S05]  /*0690*/  @!P1 BRA `(.L_x_86) ;  /* 0x0000000000449947 */ /* 0x000fea0003800000 */
[----:B------:R-:W-:Y:S01]  /*06a0*/  PLOP3.LUT P0, PT, PT, PT, PT, 0x8, 0x80 ;  /* 0x000000000080781c */ /* 0x000fe20003f0e170 */
[----:B------:R-:W-:-:S12]  /*06b0*/  VIADD R8, R6, 0xfffffff4 ;  /* 0xfffffff406087836 */ /* 0x000fd80000000000 */
.L_x_87:
[----:B------:R-:W-:-:S04]  /*06c0*/  FSETP.GT.AND P2, PT, R2, RZ, PT ;  /* 0x000000ff0200720b */ /* 0x000fc80003f44000 */
[----:B------:R-:W-:Y:S02]  /*06d0*/  FSEL R2, R2, RZ, !P2 ;  /* 0x000000ff02027208 */ /* 0x000fe40005000000 */
[----:B------:R-:W-:Y:S02]  /*06e0*/  SEL R7, R3, R7, P2 ;  /* 0x0000000703077207 */ /* 0x000fe40001000000 */
[----:B------:R-:W-:-:S04]  /*06f0*/  FSETP.GT.AND P3, PT, R2, RZ, PT ;  /* 0x000000ff0200720b */ /* 0x000fc80003f64000 */
[----:B------:R-:W-:-:S04]  /*0700*/  FSEL R2, R2, RZ, !P3 ;  /* 0x000000ff02027208 */ /* 0x000fc80005800000 */
[----:B------:R-:W-:-:S04]  /*0710*/  FSETP.GT.AND P4, PT, R2, RZ, PT ;  /* 0x000000ff0200720b */ /* 0x000fc80003f84000 */
[----:B------:R-:W-:Y:S02]  /*0720*/  FSEL R2, R2, RZ, !P4 ;  /* 0x000000ff02027208 */ /* 0x000fe40006000000 */
[----:B------:R-:W-:Y:S02]  /*0730*/  @P3 IADD3 R7, PT, PT, R3, 0x4, RZ ;  /* 0x0000000403073810 */ /* 0x000fe40007ffe0ff */
[----:B------:R-:W-:-:S04]  /*0740*/  FSETP.GT.AND P1, PT, R2, RZ, PT ;  /* 0x000000ff0200720b */ /* 0x000fc80003f24000 */
[----:B------:R-:W-:Y:S01]  /*0750*/  FSEL R2, R2, RZ, !P1 ;  /* 0x000000ff02027208 */ /* 0x000fe20004800000 */
[----:B------:R-:W-:-:S08]  /*0760*/  @P4 VIADD R7, R3, 0x8 ;  /* 0x0000000803074836 */ /* 0x000fd00000000000 */
[C---:B------:R-:W-:Y:S01]  /*0770*/  @P1 IADD3 R7, PT, PT, R3.reuse, 0xc, RZ ;  /* 0x0000000c03071810 */ /* 0x040fe20007ffe0ff */
[----:B------:R-:W-:-:S05]  /*0780*/  VIADD R3, R3, 0x10 ;  /* 0x0000001003037836 */ /* 0x000fca0000000000 */
[----:B------:R-:W-:-:S13]  /*0790*/  ISETP.GE.AND P2, PT, R3, R8, PT ;  /* 0x000000080300720c */ /* 0x000fda0003f46270 */
[----:B------:R-:W-:Y:S05]  /*07a0*/  @!P2 BRA `(.L_x_87) ;  /* 0xfffffffc00c4a947 */ /* 0x000fea000383ffff */
.L_x_86:
[----:B------:R-:W-:-:S04]  /*07b0*/  IADD3 R8, PT, PT, R6, -R3, RZ ;  /* 0x8000000306087210 */ /* 0x000fc80007ffe0ff */
[----:B------:R-:W-:-:S13]  /*07c0*/  ISETP.GT.AND P1, PT, R8, 0x4, PT ;  /* 0x000000040800780c */ /* 0x000fda0003f24270 */
[----:B------:R-:W-:Y:S05]  /*07d0*/  @!P1 BRA `(.L_x_88) ;  /* 0x0000000000209947 */ /* 0x000fea0003800000 */
[C---:B------:R-:W-:Y:S02]  /*07e0*/  FSETP.GT.AND P1, PT, R2.reuse, RZ, PT ;  /* 0x000000ff0200720b */ /* 0x040fe40003f24000 */
[----:B------:R-:W-:Y:S02]  /*07f0*/  PLOP3.LUT P0, PT, PT, PT, PT, 0x8, 0x80 ;  /* 0x000000000080781c */ /* 0x000fe40003f0e170 */
[----:B------:R-:W-:Y:S02]  /*0800*/  FSEL R2, R2, RZ, !P1 ;  /* 0x000000ff02027208 */ /* 0x000fe40004800000 */
[----:B------:R-:W-:Y:S02]  /*0810*/  SEL R7, R3, R7, P1 ;  /* 0x0000000703077207 */ /* 0x000fe40000800000 */
[----:B------:R-:W-:-:S04]  /*0820*/  FSETP.GT.AND P2, PT, R2, RZ, PT ;  /* 0x000000ff0200720b */ /* 0x000fc80003f44000 */
[----:B------:R-:W-:-:S09]  /*0830*/  FSEL R2, R2, RZ, !P2 ;  /* 0x000000ff02027208 */ /* 0x000fd20005000000 */
[C---:B------:R-:W-:Y:S01]  /*0840*/  @P2 VIADD R7, R3.reuse, 0x4 ;  /* 0x0000000403072836 */ /* 0x040fe20000000000 */
[----:B------:R-:W-:-:S07]  /*0850*/  IADD3 R3, PT, PT, R3, 0x8, RZ ;  /* 0x0000000803037810 */ /* 0x000fce0007ffe0ff */
.L_x_88:
[----:B------:R-:W-:-:S13]  /*0860*/  ISETP.NE.OR P0, PT, R3, R6, P0 ;  /* 0x000000060300720c */ /* 0x000fda0000705670 */
[----:B------:R-:W-:Y:S05]  /*0870*/  @!P0 BRA `(.L_x_84) ;  /* 0x0000000000188947 */ /* 0x000fea0003800000 */
.L_x_85:
[----:B------:R-:W-:-:S04]  /*0880*/  FSETP.GT.AND P1, PT, R2, RZ, PT ;  /* 0x000000ff0200720b */ /* 0x000fc80003f24000 */
[C---:B------:R-:W-:Y:S01]  /*0890*/  SEL R7, R3.reuse, R7, P1 ;  /* 0x0000000703077207 */ /* 0x040fe20000800000 */
[----:B------:R-:W-:Y:S01]  /*08a0*/  VIADD R3, R3, 0x4 ;  /* 0x0000000403037836 */ /* 0x000fe20000000000 */
[----:B------:R-:W-:-:S04]  /*08b0*/  FSEL R2, R2, RZ, !P1 ;  /* 0x000000ff02027208 */ /* 0x000fc80004800000 */
[----:B------:R-:W-:-:S13]  /*08c0*/  ISETP.NE.AND P0, PT, R3, R6, PT ;  /* 0x000000060300720c */ /* 0x000fda0003f05270 */
[----:B------:R-:W-:Y:S05]  /*08d0*/  @P0 BRA `(.L_x_85) ;  /* 0xfffffffc00e80947 */ /* 0x000fea000383ffff */
.L_x_84:
[----:B------:R-:W0:Y:S01]  /*08e0*/  LDC.64 R2, c[0x0][0x390] ;  /* 0x0000e400ff027b82 */ /* 0x000e220000000a00 */
[----:B------:R-:W-:Y:S01]  /*08f0*/  ISETP.NE.AND P0, PT, R7, R0, PT ;  /* 0x000000000700720c */ /* 0x000fe20003f05270 */
[----:B0-----:R-:W-:-:S05]  /*0900*/  IMAD.WIDE R2, R12, 0x4, R2 ;  /* 0x000000040c027825 */ /* 0x001fca00078e0202 */
[----:B------:R0:W-:Y:S07]  /*0910*/  STG.E desc[UR8][R2.64], R7 ;  /* 0x0000000702007986 */ /* 0x0001ee000c101908 */
[----:B------:R-:W-:Y:S05]  /*0920*/  @P0 BRA `(.L_x_89) ;  /* 0x0000000000180947 */ /* 0x000fea0003800000 */
[----:B0-----:R-:W0:Y:S01]  /*0930*/  S2R R2, SR_LANEID ;  /* 0x0000000000027919 */ /* 0x001e220000000000 */
[----:B------:R-:W-:Y:S02]  /*0940*/  VOTEU.ANY UR4, UPT, PT ;  /* 0x0000000000047886 */ /* 0x000fe400038e0100 */
[----:B------:R-:W-:Y:S02]  /*0950*/  UFLO.U32 UR5, UR4 ;  /* 0x00000004000572bd */ /* 0x000fe400080e0000 */
[----:B------:R-:W2:Y:S04]  /*0960*/  POPC R3, UR4 ;  /* 0x0000000400037d09 */ /* 0x000ea80008000000 */
[----:B0-----:R-:W-:-:S13]  /*0970*/  ISETP.EQ.U32.AND P0, PT, R2, UR5, PT ;  /* 0x0000000502007c0c */ /* 0x001fda000bf02070 */
[----:B--2---:R2:W-:Y:S02]  /*0980*/  @P0 REDG.E.ADD.STRONG.GPU desc[UR8][R4.64], R3 ;  /* 0x000000030400098e */ /* 0x0045e4000c12e108 */
.L_x_89:
[----:B------:R-:W3:Y:S01]  /*0990*/  LDCU UR4, c[0x0][0x3a0] ;  /* 0x00007400ff0477ac */ /* 0x000ee20008000800 */
[----:B-1----:R-:W-:-:S04]  /*09a0*/  IADD3 R12, PT, PT, R12, UR7, RZ ;  /* 0x000000070c0c7c10 */ /* 0x002fc8000fffe0ff */
[----:B---3--:R-:W-:-:S13]  /*09b0*/  ISETP.GE.AND P0, PT, R12, UR4, PT ;  /* 0x000000040c007c0c */ /* 0x008fda000bf06270 */
[----:B------:R-:W-:Y:S05]  /*09c0*/  @!P0 BRA `(.L_x_90) ;  /* 0xfffffffc00008947 */ /* 0x000fea000383ffff */
[----:B------:R-:W-:Y:S05]  /*09d0*/  EXIT ;  /* 0x000000000000794d */ /* 0x000fea0003800000 */
.L_x_83:
[----:B------:R-:W-:-:S04]  /*09e0*/  UIADD3 UR4, UPT, UPT, UR4, -0x1, URZ ;  /* 0xffffffff04047890 */ /* 0x000fc8000fffe0ff */
[----:B------:R-:W-:-:S04]  /*09f0*/  ULEA.HI UR6, UR4, 0x1, URZ, 0x1e ;  /* 0x0000000104067891 */ /* 0x000fc8000f8ff0ff */
[----:B------:R-:W-:-:S04]  /*0a00*/  ULOP3.LUT UR5, UR6, 0x7ffffffc, URZ, 0xc0, !UPT ;  /* 0x7ffffffc06057892 */ /* 0x000fc8000f8ec0ff */
[----:B------:R-:W-:-:S12]  /*0a10*/  UIADD3 UR5, UPT, UPT, -UR5, URZ, URZ ;  /* 0x000000ff05057290 */ /* 0x000fd8000fffe1ff */
.L_x_98:
[----:B0-2---:R-:W2:Y:S01]  /*0a20*/  LDC.64 R2, c[0x0][0x380] ;  /* 0x0000e000ff027b82 */ /* 0x005ea20000000a00 */
[----:B------:R-:W0:Y:S01]  /*0a30*/  LDCU UR10, c[0x0][0x3a4] ;  /* 0x00007480ff0a77ac */ /* 0x000e220008000800 */
[----:B------:R-:W-:Y:S02]  /*0a40*/  HFMA2 R15, -RZ, RZ, 0, 0 ;  /* 0x00000000ff0f7431 */ /* 0x000fe400000001ff */
[----:B------:R-:W-:Y:S02]  /*0a50*/  IMAD.MOV.U32 R14, RZ, RZ, 0x7f7fffff ;  /* 0x7f7fffffff0e7424 */ /* 0x000fe400078e00ff */
[----:B------:R-:W-:Y:S02]  /*0a60*/  IMAD.MOV.U32 R16, RZ, RZ, RZ ;  /* 0x000000ffff107224 */ /* 0x000fe400078e00ff */
[----:B0-----:R-:W-:-:S04]  /*0a70*/  IMAD R7, R12, UR10, RZ ;  /* 0x0000000a0c077c24 */ /* 0x001fc8000f8e02ff */
[----:B--2---:R-:W-:-:S03]  /*0a80*/  IMAD.WIDE R2, R7, 0x4, R2 ;  /* 0x0000000407027825 */ /* 0x004fc600078e0202 */
[----:B------:R-:W-:-:S04]  /*0a90*/  IADD3 R13, P0, PT, R2, 0x20, RZ ;  /* 0x00000020020d7810 */ /* 0x000fc80007f1e0ff */
[----:B------:R-:W-:-:S09]  /*0aa0*/  IADD3.X R17, PT, PT, RZ, R3, RZ, P0, !PT ;  /* 0x00000003ff117210 */ /* 0x000fd200007fe4ff */
.L_x_95:
[----:B------:R-:W0:Y:S01]  /*0ab0*/  LDCU UR10, c[0x0][0x3a4] ;  /* 0x00007480ff0a77ac */ /* 0x000e220008000800 */
[----:B------:R-:W-:Y:S01]  /*0ac0*/  IMAD.MOV.U32 R21, RZ, RZ, RZ ;  /* 0x000000ffff157224 */ /* 0x000fe200078e00ff */
[----:B------:R-:W-:Y:S01]  /*0ad0*/  MOV R19, RZ ;  /* 0x000000ff00137202 */ /* 0x000fe20000000f00 */
[----:B0-----:R-:W-:Y:S02]  /*0ae0*/  UISETP.GE.U32.AND UP0, UPT, UR10, 0xd, UPT ;  /* 0x0000000d0a00788c */ /* 0x001fe4000bf06070 */
[----:B------:R-:W-:-:S07]  /*0af0*/  IMAD R10, R15, UR10, RZ ;  /* 0x0000000a0f0a7c24 */ /* 0x000fce000f8e02ff */
[----:B------:R-:W-:Y:S05]  /*0b00*/  BRA.U !UP0, `(.L_x_91) ;  /* 0x0000000508447547 */ /* 0x000fea000b800000 */
[----:B------:R-:W0:Y:S01]  /*0b10*/  LDC.64 R6, c[0x0][0x388] ;  /* 0x0000e200ff067b82 */ /* 0x000e220000000a00 */
[----:B------:R-:W-:Y:S01]  /*0b20*/  IMAD.MOV.U32 R21, RZ, RZ, RZ ;  /* 0x000000ffff157224 */ /* 0x000fe200078e00ff */
[----:B------:R-:W-:Y:S01]  /*0b30*/  MOV R19, RZ ;  /* 0x000000ff00137202 */ /* 0x000fe20000000f00 */
[----:B------:R-:W-:Y:S01]  /*0b40*/  IMAD.MOV.U32 R9, RZ, RZ, R17 ;  /* 0x000000ffff097224 */ /* 0x000fe200078e0011 */
[----:B------:R-:W-:Y:S02]  /*0b50*/  MOV R8, R13 ;  /* 0x0000000d00087202 */ /* 0x000fe40000000f00 */
[----:B------:R-:W-:Y:S01]  /*0b60*/  MOV R11, UR5 ;  /* 0x00000005000b7c02 */ /* 0x000fe20008000f00 */
[----:B0-----:R-:W-:-:S03]  /*0b70*/  IMAD.WIDE.U32 R6, R10, 0x4, R6 ;  /* 0x000000040a067825 */ /* 0x001fc600078e0006 */
[----:B------:R-:W-:-:S05]  /*0b80*/  IADD3 R6, P0, PT, R6, 0x20, RZ ;  /* 0x0000002006067810 */ /* 0x000fca0007f1e0ff */
[----:B------:R-:W-:-:S08]  /*0b90*/  IMAD.X R7, RZ, RZ, R7, P0 ;  /* 0x000000ffff077224 */ /* 0x000fd000000e0607 */
.L_x_92:
[----:B------:R-:W2:Y:S04]  /*0ba0*/  LDG.E R20, desc[UR8][R8.64+-0x20] ;  /* 0xffffe00808147981 */ /* 0x000ea8000c1e1900 */
[----:B------:R-:W2:Y:S04]  /*0bb0*/  LDG.E R25, desc[UR8][R6.64+-0x20] ;  /* 0xffffe00806197981 */ /* 0x000ea8000c1e1900 */
[----:B------:R-:W3:Y:S04]  /*0bc0*/  LDG.E R24, desc[UR8][R8.64+-0x1c] ;  /* 0xffffe40808187981 */ /* 0x000ee8000c1e1900 */
[----:B------:R-:W3:Y:S04]  /*0bd0*/  LDG.E R27, desc[UR8][R6.64+-0x1c] ;  /* 0xffffe408061b7981 */ /* 0x000ee8000c1e1900 */
[----:B------:R-:W4:Y:S04]  /*0be0*/  LDG.E R18, desc[UR8][R8.64+-0x18] ;  /* 0xffffe80808127981 */ /* 0x000f28000c1e1900 */
[----:B------:R-:W4:Y:S01]  /*0bf0*/  LDG.E R23, desc[UR8][R6.64+-0x18] ;  /* 0xffffe80806177981 */ /* 0x000f22000c1e1900 */
[----:B--2---:R-:W-:-:S03]  /*0c00*/  FADD R22, R20, -R25 ;  /* 0x8000001914167221 */ /* 0x004fc60000000000 */
[----:B------:R-:W2:Y:S04]  /*0c10*/  LDG.E R20, desc[UR8][R8.64+-0x14] ;  /* 0xffffec0808147981 */ /* 0x000ea8000c1e1900 */
[----:B------:R-:W2:Y:S01]  /*0c20*/  LDG.E R25, desc[UR8][R6.64+-0x14] ;  /* 0xffffec0806197981 */ /* 0x000ea2000c1e1900 */
[----:B------:R-:W-:Y:S01]  /*0c30*/  FFMA R29, R22, R22, R21 ;  /* 0x00000016161d7223 */ /* 0x000fe20000000015 */
[----:B---3--:R-:W-:Y:S02]  /*0c40*/  FADD R24, R24, -R27 ;  /* 0x8000001b18187221 */ /* 0x008fe40000000000 */
[----:B------:R-:W3:Y:S04]  /*0c50*/  LDG.E R21, desc[UR8][R8.64+-0x10] ;  /* 0xfffff00808157981 */ /* 0x000ee8000c1e1900 */
[----:B------:R-:W3:Y:S01]  /*0c60*/  LDG.E R22, desc[UR8][R6.64+-0x10] ;  /* 0xfffff00806167981 */ /* 0x000ee2000c1e1900 */
[----:B------:R-:W-:Y:S01]  /*0c70*/  FFMA R29, R24, R24, R29 ;  /* 0x00000018181d7223 */ /* 0x000fe2000000001d */
[----:B----4-:R-:W-:-:S02]  /*0c80*/  FADD R24, R18, -R23 ;  /* 0x8000001712187221 */ /* 0x010fc40000000000 */
[----:B------:R-:W4:Y:S04]  /*0c90*/  LDG.E R23, desc[UR8][R8.64+-0xc] ;  /* 0xfffff40808177981 */ /* 0x000f28000c1e1900 */
[----:B------:R-:W4:Y:S01]  /*0ca0*/  LDG.E R18, desc[UR8][R6.64+-0xc] ;  /* 0xfffff40806127981 */ /* 0x000f22000c1e1900 */
[----:B------:R-:W-:Y:S01]  /*0cb0*/  FFMA R29, R24, R24, R29 ;  /* 0x00000018181d7223 */ /* 0x000fe2000000001d */
[----:B--2---:R-:W-:Y:S02]  /*0cc0*/  FADD R24, R20, -R25 ;  /* 0x8000001914187221 */ /* 0x004fe40000000000 */
[----:B------:R-:W2:Y:S04]  /*0cd0*/  LDG.E R20, desc[UR8][R8.64+-0x8] ;  /* 0xfffff80808147981 */ /* 0x000ea8000c1e1900 */
[----:B------:R-:W2:Y:S01]  /*0ce0*/  LDG.E R25, desc[UR8][R6.64+-0x8] ;  /* 0xfffff80806197981 */ /* 0x000ea2000c1e1900 */
[----:B------:R-:W-:Y:S01]  /*0cf0*/  FFMA R29, R24, R24, R29 ;  /* 0x00000018181d7223 */ /* 0x000fe2000000001d */
[----:B---3--:R-:W-:-:S02]  /*0d00*/  FADD R24, R21, -R22 ;  /* 0x8000001615187221 */ /* 0x008fc40000000000 */
[----:B------:R-:W3:Y:S04]  /*0d10*/  LDG.E R21, desc[UR8][R8.64+-0x4] ;  /* 0xfffffc0808157981 */ /* 0x000ee8000c1e1900 */
[----:B------:R-:W3:Y:S01]  /*0d20*/  LDG.E R22, desc[UR8][R6.64+-0x4] ;  /* 0xfffffc0806167981 */ /* 0x000ee2000c1e1900 */
[----:B------:R-:W-:Y:S01]  /*0d30*/  FFMA R29, R24, R24, R29 ;  /* 0x00000018181d7223 */ /* 0x000fe2000000001d */
[----:B----4-:R-:W-:Y:S02]  /*0d40*/  FADD R24, R23, -R18 ;  /* 0x8000001217187221 */ /* 0x010fe40000000000 */
[----:B------:R-:W4:Y:S04]  /*0d50*/  LDG.E R23, desc[UR8][R8.64] ;  /* 0x0000000808177981 */ /* 0x000f28000c1e1900 */
[----:B------:R-:W4:Y:S01]  /*0d60*/  LDG.E R18, desc[UR8][R6.64] ;  /* 0x0000000806127981 */ /* 0x000f22000c1e1900 */
[----:B------:R-:W-:Y:S01]  /*0d70*/  FFMA R29, R24, R24, R29 ;  /* 0x00000018181d7223 */ /* 0x000fe2000000001d */
[----:B--2---:R-:W-:-:S02]  /*0d80*/  FADD R24, R20, -R25 ;  /* 0x8000001914187221 */ /* 0x004fc40000000000 */
        /* <DEDUP_REMOVED lines=16> */
[----:B------:R-:W3:Y:S02]  /*0e90*/  LDG.E R22, desc[UR8][R6.64+0x14] ;  /* 0x0000140806167981 */ /* 0x000ee4000c1e1900 */
[----:B------:R-:W-:Y:S02]  /*0ea0*/  FFMA R27, R21, R21, R24 ;  /* 0x00000015151b7223 */ /* 0x000fe40000000018 */
[----:B------:R-:W3:Y:S01]  /*0eb0*/  LDG.E R21, desc[UR8][R8.64+0x14] ;  /* 0x0000140808157981 */ /* 0x000ee2000c1e1900 */
[----:B----4-:R-:W-:-:S03]  /*0ec0*/  FADD R24, R18, -R23 ;  /* 0x8000001712187221 */ /* 0x010fc60000000000 */
[----:B------:R-:W4:Y:S01]  /*0ed0*/  LDG.E R23, desc[UR8][R8.64+0x18] ;  /* 0x0000180808177981 */ /* 0x000f22000c1e1900 */
[----:B------:R-:W-:-:S03]  /*0ee0*/  FFMA R27, R24, R24, R27 ;  /* 0x00000018181b7223 */ /* 0x000fc6000000001b */
[----:B------:R-:W4:Y:S01]  /*0ef0*/  LDG.E R18, desc[UR8][R6.64+0x18] ;  /* 0x0000180806127981 */ /* 0x000f22000c1e1900 */
[----:B--2---:R-:W-:-:S03]  /*0f00*/  FADD R24, R25, -R20 ;  /* 0x8000001419187221 */ /* 0x004fc60000000000 */
[----:B------:R-:W2:Y:S04]  /*0f10*/  LDG.E R25, desc[UR8][R8.64+0x1c] ;  /* 0x00001c0808197981 */ /* 0x000ea8000c1e1900 */
[----:B------:R0:W2:Y:S01]  /*0f20*/  LDG.E R20, desc[UR8][R6.64+0x1c] ;  /* 0x00001c0806147981 */ /* 0x0000a2000c1e1900 */
[----:B------:R-:W-:Y:S02]  /*0f30*/  VIADD R11, R11, 0x4 ;  /* 0x000000040b0b7836 */ /* 0x000fe40000000000 */
[----:B------:R-:W-:Y:S01]  /*0f40*/  FFMA R24, R24, R24, R27 ;  /* 0x0000001818187223 */ /* 0x000fe2000000001b */
[----:B---3--:R-:W-:Y:S02]  /*0f50*/  FADD R21, R21, -R22 ;  /* 0x8000001615157221 */ /* 0x008fe40000000000 */
[----:B------:R-:W-:-:S02]  /*0f60*/  ISETP.NE.AND P0, PT, R11, RZ, PT ;  /* 0x000000ff0b00720c */ /* 0x000fc40003f05270 */
[----:B------:R-:W-:Y:S01]  /*0f70*/  FFMA R21, R21, R21, R24 ;  /* 0x0000001515157223 */ /* 0x000fe20000000018 */
[----:B----4-:R-:W-:Y:S01]  /*0f80*/  FADD R18, R23, -R18 ;  /* 0x8000001217127221 */ /* 0x010fe20000000000 */
[----:B0-----:R-:W-:Y:S02]  /*0f90*/  IADD3 R6, P2, PT, R6, 0x40, RZ ;  /* 0x0000004006067810 */ /* 0x001fe40007f5e0ff */
[----:B------:R-:W-:Y:S01]  /*0fa0*/  IADD3 R8, P1, PT, R8, 0x40, RZ ;  /* 0x0000004008087810 */ /* 0x000fe20007f3e0ff */
[----:B------:R-:W-:Y:S01]  /*0fb0*/  FFMA R21, R18, R18, R21 ;  /* 0x0000001212157223 */ /* 0x000fe20000000015 */
[----:B------:R-:W-:Y:S01]  /*0fc0*/  IADD3 R19, PT, PT, R19, 0x10, RZ ;  /* 0x0000001013137810 */ /* 0x000fe20007ffe0ff */
[----:B------:R-:W-:Y:S01]  /*0fd0*/  IMAD.X R7, RZ, RZ, R7, P2 ;  /* 0x000000ffff077224 */ /* 0x000fe200010e0607 */
[----:B------:R-:W-:Y:S01]  /*0fe0*/  IADD3.X R9, PT, PT, RZ, R9, RZ, P1, !PT ;  /* 0x00000009ff097210 */ /* 0x000fe20000ffe4ff */
[----:B--2---:R-:W-:-:S04]  /*0ff0*/  FADD R20, R25, -R20 ;  /* 0x8000001419147221 */ /* 0x004fc80000000000 */
[----:B------:R-:W-:Y:S01]  /*1000*/  FFMA R21, R20, R20, R21 ;  /* 0x0000001414157223 */ /* 0x000fe20000000015 */
[----:B------:R-:W-:Y:S06]  /*1010*/  @P0 BRA `(.L_x_92) ;  /* 0xfffffff800e00947 */ /* 0x000fec000383ffff */
.L_x_91:
[----:B------:R-:W-:-:S09]  /*1020*/  ULOP3.LUT UP0, URZ, UR6, 0x3, URZ, 0xc0, !UPT ;  /* 0x0000000306ff7892 */ /* 0x000fd2000f80c0ff */
[----:B------:R-:W-:Y:S05]  /*1030*/  BRA.U !UP0, `(.L_x_93) ;  /* 0x0000000108ec7547 */ /* 0x000fea000b800000 */
[----:B------:R-:W0:Y:S01]  /*1040*/  LDC.64 R6, c[0x0][0x388] ;  /* 0x0000e200ff067b82 */ /* 0x000e220000000a00 */
[----:B------:R-:W-:Y:S02]  /*1050*/  ULOP3.LUT UP1, URZ, UR4, 0xc, URZ, 0xc0, !UPT ;  /* 0x0000000c04ff7892 */ /* 0x000fe4000f82c0ff */
[----:B------:R-:W-:Y:S01]  /*1060*/  ULOP3.LUT UP0, URZ, UR4, 0x4, URZ, 0xc0, !UPT ;  /* 0x0000000404ff7892 */ /* 0x000fe2000f80c0ff */
[----:B0-----:R-:W-:-:S06]  /*1070*/  IMAD.WIDE.U32 R6, R10, 0x4, R6 ;  /* 0x000000040a067825 */ /* 0x001fcc00078e0006 */
        /* <DEDUP_REMOVED lines=11> */
[----:B--2---:R-:W-:-:S03]  /*1130*/  FADD R18, R18, -R25 ;  /* 0x8000001912127221 */ /* 0x004fc60000000000 */
[----:B------:R-:W5:Y:S01]  /*1140*/  LDG.E R25, desc[UR8][R8.64+0xc] ;  /* 0x00000c0808197981 */ /* 0x000f62000c1e1900 */
[----:B------:R-:W-:-:S03]  /*1150*/  FFMA R21, R18, R18, R21 ;  /* 0x0000001212157223 */ /* 0x000fc60000000015 */
[----:B------:R-:W2:Y:S01]  /*1160*/  LDG.E R18, desc[UR8][R10.64+0x18] ;  /* 0x000018080a127981 */ /* 0x000ea2000c1e1900 */
[----:B---3--:R-:W-:-:S03]  /*1170*/  FADD R20, R20, -R27 ;  /* 0x8000001b14147221 */ /* 0x008fc60000000000 */
[----:B------:R-:W3:Y:S01]  /*1180*/  LDG.E R27, desc[UR8][R8.64+0x1c] ;  /* 0x00001c08081b7981 */ /* 0x000ee2000c1e1900 */
[----:B------:R-:W-:-:S03]  /*1190*/  FFMA R28, R20, R20, R21 ;  /* 0x00000014141c7223 */ /* 0x000fc60000000015 */
[----:B------:R-:W2:Y:S01]  /*11a0*/  LDG.E R21, desc[UR8][R10.64+0x10] ;  /* 0x000010080a157981 */ /* 0x000ea2000c1e1900 */
[----:B----4-:R-:W-:-:S03]  /*11b0*/  FADD R23, R23, -R22 ;  /* 0x8000001617177221 */ /* 0x010fc60000000000 */
[----:B------:R-:W2:Y:S01]  /*11c0*/  LDG.E R22, desc[UR8][R8.64+0x10] ;  /* 0x0000100808167981 */ /* 0x000ea2000c1e1900 */
[----:B------:R-:W-:-:S03]  /*11d0*/  FFMA R29, R23, R23, R28 ;  /* 0x00000017171d7223 */ /* 0x000fc6000000001c */
[----:B------:R-:W4:Y:S04]  /*11e0*/  LDG.E R20, desc[UR8][R10.64+0x14] ;  /* 0x000014080a147981 */ /* 0x000f28000c1e1900 */
[----:B------:R-:W4:Y:S01]  /*11f0*/  LDG.E R23, desc[UR8][R8.64+0x14] ;  /* 0x0000140808177981 */ /* 0x000f22000c1e1900 */
[----:B-----5:R-:W-:-:S03]  /*1200*/  FADD R24, R24, -R25 ;  /* 0x8000001918187221 */ /* 0x020fc60000000000 */
[----:B------:R-:W5:Y:S01]  /*1210*/  LDG.E R25, desc[UR8][R8.64+0x18] ;  /* 0x0000180808197981 */ /* 0x000f62000c1e1900 */
[----:B------:R-:W-:Y:S01]  /*1220*/  FFMA R29, R24, R24, R29 ;  /* 0x00000018181d7223 */ /* 0x000fe2000000001d */
[----:B--2---:R-:W-:-:S04]  /*1230*/  FADD R22, R21, -R22 ;  /* 0x8000001615167221 */ /* 0x004fc80000000000 */
[----:B------:R-:W-:Y:S01]  /*1240*/  FFMA R29, R22, R22, R29 ;  /* 0x00000016161d7223 */ /* 0x000fe2000000001d */
[----:B----4-:R-:W-:-:S04]  /*1250*/  FADD R20, R20, -R23 ;  /* 0x8000001714147221 */ /* 0x010fc80000000000 */
[----:B------:R-:W-:Y:S01]  /*1260*/  FFMA R29, R20, R20, R29 ;  /* 0x00000014141d7223 */ /* 0x000fe2000000001d */
[----:B---3--:R-:W-:Y:S01]  /*1270*/  FADD R26, R26, -R27 ;  /* 0x8000001b1a1a7221 */ /* 0x008fe20000000000 */
[----:B------:R-:W-:Y:S01]  /*1280*/  IADD3 R19, PT, PT, R19, 0x8, RZ ;  /* 0x0000000813137810 */ /* 0x000fe20007ffe0ff */
[----:B-----5:R-:W-:-:S04]  /*1290*/  FADD R18, R18, -R25 ;  /* 0x8000001912127221 */ /* 0x020fc80000000000 */
[----:B------:R-:W-:-:S04]  /*12a0*/  FFMA R29, R18, R18, R29 ;  /* 0x00000012121d7223 */ /* 0x000fc8000000001d */
[----:B------:R-:W-:-:S07]  /*12b0*/  FFMA R21, R26, R26, R29 ;  /* 0x0000001a1a157223 */ /* 0x000fce000000001d */
.L_x_94:
        /* <DEDUP_REMOVED lines=19> */
.L_x_93:
[----:B------:R-:W0:Y:S01]  /*13f0*/  LDCU UR10, c[0x0][0x3a8] ;  /* 0x00007500ff0a77ac */ /* 0x000e220008000800 */
[----:B------:R-:W-:-:S04]  /*1400*/  FSETP.GEU.AND P0, PT, R21, R14, PT ;  /* 0x0000000e1500720b */ /* 0x000fc80003f0e000 */
[C---:B------:R-:W-:Y:S01]  /*1410*/  SEL R16, R15.reuse, R16, !P0 ;  /* 0x000000100f107207 */ /* 0x040fe20004000000 */
[----:B------:R-:W-:Y:S01]  /*1420*/  VIADD R15, R15, 0x1 ;  /* 0x000000010f0f7836 */ /* 0x000fe20000000000 */
[----:B------:R-:W-:-:S04]  /*1430*/  FSEL R14, R21, R14, !P0 ;  /* 0x0000000e150e7208 */ /* 0x000fc80004000000 */
[----:B0-----:R-:W-:-:S13]  /*1440*/  ISETP.NE.AND P1, PT, R15, UR10, PT ;  /* 0x0000000a0f007c0c */ /* 0x001fda000bf25270 */
[----:B------:R-:W-:Y:S05]  /*1450*/  @P1 BRA `(.L_x_95) ;  /* 0xfffffff400941947 */ /* 0x000fea000383ffff */
[----:B------:R-:W0:Y:S01]  /*1460*/  LDC.64 R2, c[0x0][0x390] ;  /* 0x0000e400ff027b82 */ /* 0x000e220000000a00 */
[----:B------:R-:W-:Y:S01]  /*1470*/  ISETP.NE.AND P0, PT, R16, R0, PT ;  /* 0x000000001000720c */ /* 0x000fe20003f05270 */
[----:B------:R-:W-:Y:S01]  /*1480*/  BSSY.RECONVERGENT B0, `(.L_x_96) ;  /* 0x000000a000007945 */ /* 0x000fe20003800200 */
[----:B0-----:R-:W-:-:S05]  /*1490*/  IMAD.WIDE R2, R12, 0x4, R2 ;  /* 0x000000040c027825 */ /* 0x001fca00078e0202 */
[----:B------:R0:W-:Y:S06]  /*14a0*/  STG.E desc[UR8][R2.64], R16 ;  /* 0x0000001002007986 */ /* 0x0001ec000c101908 */
[----:B------:R-:W-:Y:S05]  /*14b0*/  @P0 BRA `(.L_x_97) ;  /* 0x0000000000180947 */ /* 0x000fea0003800000 */
[----:B0-----:R-:W0:Y:S01]  /*14c0*/  S2R R2, SR_LANEID ;  /* 0x0000000000027919 */ /* 0x001e220000000000 */
[----:B------:R-:W-:Y:S02]  /*14d0*/  VOTEU.ANY UR10, UPT, PT ;  /* 0x00000000000a7886 */ /* 0x000fe400038e0100 */
[----:B------:R-:W-:Y:S02]  /*14e0*/  UFLO.U32 UR11, UR10 ;  /* 0x0000000a000b72bd */ /* 0x000fe400080e0000 */
[----:B------:R-:W2:Y:S04]  /*14f0*/  POPC R3, UR10 ;  /* 0x0000000a00037d09 */ /* 0x000ea80008000000 */
[----:B0-----:R-:W-:-:S13]  /*1500*/  ISETP.EQ.U32.AND P0, PT, R2, UR11, PT ;  /* 0x0000000b02007c0c */ /* 0x001fda000bf02070 */
[----:B--2---:R2:W-:Y:S02]  /*1510*/  @P0 REDG.E.ADD.STRONG.GPU desc[UR8][R4.64], R3 ;  /* 0x000000030400098e */ /* 0x0045e4000c12e108 */
.L_x_97:
[----:B-1----:R-:W-:Y:S05]  /*1520*/  BSYNC.RECONVERGENT B0 ;  /* 0x0000000000007941 */ /* 0x002fea0003800200 */
.L_x_96:
[----:B------:R-:W1:Y:S01]  /*1530*/  LDCU UR10, c[0x0][0x3a0] ;  /* 0x00007400ff0a77ac */ /* 0x000e620008000800 */
[----:B------:R-:W-:-:S04]  /*1540*/  IADD3 R12, PT, PT, R12, UR7, RZ ;  /* 0x000000070c0c7c10 */ /* 0x000fc8000fffe0ff */
[----:B-1----:R-:W-:-:S13]  /*1550*/  ISETP.GE.AND P0, PT, R12, UR10, PT ;  /* 0x0000000a0c007c0c */ /* 0x002fda000bf06270 */
[----:B------:R-:W-:Y:S05]  /*1560*/  @!P0 BRA `(.L_x_98) ;  /* 0xfffffff4002c8947 */ /* 0x000fea000383ffff */
[----:B------:R-:W-:Y:S05]  /*1570*/  EXIT ;  /* 0x000000000000794d */ /* 0x000fea0003800000 */
        .weak           $__internal_0_$__cuda_sm20_rem_s64
        .type           $__internal_0_$__cuda_sm20_rem_s64,@function
        .size           $__internal_0_$__cuda_sm20_rem_s64,(.L_x_100 - $__internal_0_$__cuda_sm20_rem_s64)
$__internal_0_$__cuda_sm20_rem_s64:
[----:B------:R-:W0:Y:S01]  /*1580*/  LDC R7, c[0x0][0x3a0] ;  /* 0x0000e800ff077b82 */ /* 0x000e220000000800 */
[----:B------:R-:W-:Y:S02]  /*1590*/  ISETP.LE.AND P0, PT, RZ, UR4, PT ;  /* 0x00000004ff007c0c */ /* 0x000fe4000bf03270 */
[----:B0-----:R-:W-:-:S04]  /*15a0*/  IADD3 R2, P1, PT, RZ, -R7, RZ ;  /* 0x80000007ff027210 */ /* 0x001fc80007f3e0ff */
[----:B------:R-:W-:Y:S02]  /*15b0*/  IADD3.X R3, PT, PT, RZ, ~UR4, RZ, P1, !PT ;  /* 0x80000004ff037c10 */ /* 0x000fe40008ffe4ff */
[----:B------:R-:W-:Y:S02]  /*15c0*/  SEL R2, R2, R7, !P0 ;  /* 0x0000000702027207 */ /* 0x000fe40004000000 */
[----:B------:R-:W-:-:S04]  /*15d0*/  SEL R3, R3, UR4, !P0 ;  /* 0x0000000403037c07 */ /* 0x000fc8000c000000 */
[----:B------:R-:W0:Y:S08]  /*15e0*/  I2F.U64.RP R13, R2 ;  /* 0x00000002000d7312 */ /* 0x000e300000309000 */
[----:B0-----:R-:W0:Y:S02]  /*15f0*/  MUFU.RCP R13, R13 ;  /* 0x0000000d000d7308 */ /* 0x001e240000001000 */
[----:B0-----:R-:W-:-:S06]  /*1600*/  VIADD R8, R13, 0x1ffffffe ;  /* 0x1ffffffe0d087836 */ /* 0x001fcc0000000000 */
[----:B------:R-:W0:Y:S02]  /*1610*/  F2I.U64.TRUNC R8, R8 ;  /* 0x0000000800087311 */ /* 0x000e24000020d800 */
[----:B0-----:R-:W-:-:S04]  /*1620*/  IMAD.WIDE.U32 R10, R8, R2, RZ ;  /* 0x00000002080a7225 */ /* 0x001fc800078e00ff */
[----:B------:R-:W-:Y:S01]  /*1630*/  IMAD R11, R8, R3, R11 ;  /* 0x00000003080b7224 */ /* 0x000fe200078e020b */
[----:B------:R-:W-:-:S03]  /*1640*/  IADD3 R15, P0, PT, RZ, -R10, RZ ;  /* 0x8000000aff0f7210 */ /* 0x000fc60007f1e0ff */
[----:B------:R-:W-:Y:S02]  /*1650*/  IMAD R11, R9, R2, R11 ;  /* 0x00000002090b7224 */ /* 0x000fe400078e020b */
[----:B------:R-:W-:-:S03]  /*1660*/  IMAD.HI.U32 R10, R8, R15, RZ ;  /* 0x0000000f080a7227 */ /* 0x000fc600078e00ff */
[----:B------:R-:W-:Y:S02]  /*1670*/  IADD3.X R17, PT, PT, RZ, ~R11, RZ, P0, !PT ;  /* 0x8000000bff117210 */ /* 0x000fe400007fe4ff */
[----:B------:R-:W-:-:S03]  /*1680*/  MOV R11, R8 ;  /* 0x00000008000b7202 */ /* 0x000fc60000000f00 */
[-C--:B------:R-:W-:Y:S02]  /*1690*/  IMAD R13, R9, R17.reuse, RZ ;  /* 0x00000011090d7224 */ /* 0x080fe400078e02ff */
[----:B------:R-:W-:-:S04]  /*16a0*/  IMAD.WIDE.U32 R10, P0, R8, R17, R10 ;  /* 0x00000011080a7225 */ /* 0x000fc8000780000a */
[----:B------:R-:W-:-:S04]  /*16b0*/  IMAD.HI.U32 R17, R9, R17, RZ ;  /* 0x0000001109117227 */ /* 0x000fc800078e00ff */
[----:B------:R-:W-:-:S05]  /*16c0*/  IMAD.HI.U32 R10, P1, R9, R15, R10 ;  /* 0x0000000f090a7227 */ /* 0x000fca000782000a */
[----:B------:R-:W-:Y:S01]  /*16d0*/  IADD3 R11, P2, PT, R13, R10, RZ ;  /* 0x0000000a0d0b7210 */ /* 0x000fe20007f5e0ff */
[----:B------:R-:W-:-:S04]  /*16e0*/  IMAD.X R10, R17, 0x1, R9, P0 ;  /* 0x00000001110a7824 */ /* 0x000fc800000e0609 */
[----:B------:R-:W-:Y:S01]  /*16f0*/  IMAD.WIDE.U32 R8, R11, R2, RZ ;  /* 0x000000020b087225 */ /* 0x000fe200078e00ff */
[----:B------:R-:W-:Y:S02]  /*1700*/  IADD3.X R13, PT, PT, RZ, RZ, R10, P2, P1 ;  /* 0x000000ffff0d7210 */ /* 0x000fe400017e240a */
[----:B------:R-:W-:Y:S01]  /*1710*/  ISETP.GE.AND P1, PT, R5, RZ, PT ;  /* 0x000000ff0500720c */ /* 0x000fe20003f26270 */
[----:B------:R-:W-:Y:S01]  /*1720*/  IMAD R9, R11, R3, R9 ;  /* 0x000000030b097224 */ /* 0x000fe200078e0209 */
[----:B------:R-:W-:-:S03]  /*1730*/  IADD3 R15, P0, PT, RZ, -R8, RZ ;  /* 0x80000008ff0f7210 */ /* 0x000fc60007f1e0ff */
[----:B------:R-:W-:Y:S02]  /*1740*/  IMAD R9, R13, R2, R9 ;  /* 0x000000020d097224 */ /* 0x000fe400078e0209 */
[----:B------:R-:W-:-:S03]  /*1750*/  IMAD.HI.U32 R10, R11, R15, RZ ;  /* 0x0000000f0b0a7227 */ /* 0x000fc600078e00ff */
[----:B------:R-:W-:Y:S02]  /*1760*/  IADD3.X R8, PT, PT, RZ, ~R9, RZ, P0, !PT ;  /* 0x80000009ff087210 */ /* 0x000fe400007fe4ff */
[----:B------:R-:W-:-:S03]  /*1770*/  IADD3 R9, P4, PT, RZ, -R4, RZ ;  /* 0x80000004ff097210 */ /* 0x000fc60007f9e0ff */
[----:B------:R-:W-:Y:S01]  /*1780*/  IMAD.WIDE.U32 R10, P0, R11, R8, R10 ;  /* 0x000000080b0a7225 */ /* 0x000fe2000780000a */
[----:B------:R-:W-:Y:S02]  /*1790*/  SEL R4, R9, R4, !P1 ;  /* 0x0000000409047207 */ /* 0x000fe40004800000 */
[----:B------:R-:W-:Y:S01]  /*17a0*/  IADD3.X R9, PT, PT, RZ, ~R5, RZ, P4, !PT ;  /* 0x80000005ff097210 */ /* 0x000fe200027fe4ff */
[----:B------:R-:W-:-:S04]  /*17b0*/  IMAD.HI.U32 R11, P2, R13, R15, R10 ;  /* 0x0000000f0d0b7227 */ /* 0x000fc8000784000a */
[CC--:B------:R-:W-:Y:S02]  /*17c0*/  IMAD R10, R13.reuse, R8.reuse, RZ ;  /* 0x000000080d0a7224 */ /* 0x0c0fe400078e02ff */
[----:B------:R-:W-:-:S03]  /*17d0*/  IMAD.HI.U32 R8, R13, R8, RZ ;  /* 0x000000080d087227 */ /* 0x000fc600078e00ff */
[----:B------:R-:W-:Y:S01]  /*17e0*/  IADD3 R11, P3, PT, R10, R11, RZ ;  /* 0x0000000b0a0b7210 */ /* 0x000fe20007f7e0ff */
[----:B------:R-:W-:Y:S01]  /*17f0*/  IMAD.X R13, R8, 0x1, R13, P0 ;  /* 0x00000001080d7824 */ /* 0x000fe200000e060d */
[----:B------:R-:W-:Y:S01]  /*1800*/  SEL R10, R9, R5, !P1 ;  /* 0x00000005090a7207 */ /* 0x000fe20004800000 */
[----:B------:R-:W-:Y:S02]  /*1810*/  HFMA2 R9, -RZ, RZ, 0, 0 ;  /* 0x00000000ff097431 */ /* 0x000fe400000001ff */
[----:B------:R-:W-:Y:S01]  /*1820*/  IMAD.HI.U32 R8, R11, R4, RZ ;  /* 0x000000040b087227 */ /* 0x000fe200078e00ff */
[----:B------:R-:W-:-:S05]  /*1830*/  IADD3.X R13, PT, PT, RZ, RZ, R13, P3, P2 ;  /* 0x000000ffff0d7210 */ /* 0x000fca0001fe440d */
[----:B------:R-:W-:-:S04]  /*1840*/  IMAD.HI.U32 R5, R13, R10, RZ ;  /* 0x0000000a0d057227 */ /* 0x000fc800078e00ff */
[----:B------:R-:W-:-:S04]  /*1850*/  IMAD.WIDE.U32 R8, R11, R10, R8 ;  /* 0x0000000a0b087225 */ /* 0x000fc800078e0008 */
[C---:B------:R-:W-:Y:S02]  /*1860*/  IMAD R11, R13.reuse, R10, RZ ;  /* 0x0000000a0d0b7224 */ /* 0x040fe400078e02ff */
[----:B------:R-:W-:-:S05]  /*1870*/  IMAD.HI.U32 R8, P0, R13, R4, R8 ;  /* 0x000000040d087227 */ /* 0x000fca0007800008 */
[----:B------:R-:W-:Y:S02]  /*1880*/  IADD3 R11, P2, PT, R11, R8, RZ ;  /* 0x000000080b0b7210 */ /* 0x000fe40007f5e0ff */
[----:B------:R-:W-:-:S03]  /*1890*/  IADD3.X R5, PT, PT, R5, RZ, RZ, P0, !PT ;  /* 0x000000ff05057210 */ /* 0x000fc600007fe4ff */
[----:B------:R-:W-:-:S04]  /*18a0*/  IMAD.WIDE.U32 R8, R11, R2, RZ ;  /* 0x000000020b087225 */ /* 0x000fc800078e00ff */
[----:B------:R-:W-:Y:S01]  /*18b0*/  IMAD.X R5, RZ, RZ, R5, P2 ;  /* 0x000000ffff057224 */ /* 0x000fe200010e0605 */
[----:B------:R-:W-:Y:S01]  /*18c0*/  IADD3 R13, P2, PT, -R8, R4, RZ ;  /* 0x00000004080d7210 */ /* 0x000fe20007f5e1ff */
[----:B------:R-:W-:-:S03]  /*18d0*/  IMAD R11, R11, R3, R9 ;  /* 0x000000030b0b7224 */ /* 0x000fc600078e0209 */
[-C--:B------:R-:W-:Y:S01]  /*18e0*/  ISETP.GE.U32.AND P0, PT, R13, R2.reuse, PT ;  /* 0x000000020d00720c */ /* 0x080fe20003f06070 */
[----:B------:R-:W-:-:S05]  /*18f0*/  IMAD R5, R5, R2, R11 ;  /* 0x0000000205057224 */ /* 0x000fca00078e020b */
[----:B------:R-:W-:Y:S02]  /*1900*/  IADD3.X R11, PT, PT, ~R5, R10, RZ, P2, !PT ;  /* 0x0000000a050b7210 */ /* 0x000fe400017fe5ff */
[----:B------:R-:W-:Y:S02]  /*1910*/  IADD3 R5, P2, PT, R13, -R2, RZ ;  /* 0x800000020d057210 */ /* 0x000fe40007f5e0ff */
[CC--:B------:R-:W-:Y:S02]  /*1920*/  ISETP.GE.U32.AND.EX P0, PT, R11.reuse, R3.reuse, PT, P0 ;  /* 0x000000030b00720c */ /* 0x0c0fe40003f06100 */
[----:B------:R-:W-:Y:S02]  /*1930*/  IADD3.X R9, PT, PT, R11, ~R3, RZ, P2, !PT ;  /* 0x800000030b097210 */ /* 0x000fe400017fe4ff */
[----:B------:R-:W-:Y:S02]  /*1940*/  SEL R5, R5, R13, P0 ;  /* 0x0000000d05057207 */ /* 0x000fe40000000000 */
[----:B------:R-:W-:-:S02]  /*1950*/  SEL R9, R9, R11, P0 ;  /* 0x0000000b09097207 */ /* 0x000fc40000000000 */
[C---:B------:R-:W-:Y:S01]  /*1960*/  ISETP.GE.U32.AND P0, PT, R5.reuse, R2, PT ;  /* 0x000000020500720c */ /* 0x040fe20003f06070 */
[----:B------:R-:W-:-:S03]  /*1970*/  IMAD.IADD R2, R5, 0x1, -R2 ;  /* 0x0000000105027824 */ /* 0x000fc600078e0a02 */
[----:B------:R-:W-:-:S04]  /*1980*/  ISETP.GE.U32.AND.EX P0, PT, R9, R3, PT, P0 ;  /* 0x000000030900720c */ /* 0x000fc80003f06100 */
[----:B------:R-:W-:Y:S02]  /*1990*/  SEL R2, R2, R5, P0 ;  /* 0x0000000502027207 */ /* 0x000fe40000000000 */
[----:B------:R-:W-:Y:S02]  /*19a0*/  ISETP.NE.U32.AND P0, PT, R7, RZ, PT ;  /* 0x000000ff0700720c */ /* 0x000fe40003f05070 */
[-C--:B------:R-:W-:Y:S02]  /*19b0*/  IADD3 R3, PT, PT, RZ, -R2.reuse, RZ ;  /* 0x80000002ff037210 */ /* 0x080fe40007ffe0ff */
[----:B------:R-:W-:Y:S02]  /*19c0*/  MOV R7, 0x0 ;  /* 0x0000000000077802 */ /* 0x000fe40000000f00 */
[----:B------:R-:W-:Y:S02]  /*19d0*/  ISETP.NE.AND.EX P0, PT, RZ, UR4, PT, P0 ;  /* 0x00000004ff007c0c */ /* 0x000fe4000bf05300 */
[----:B------:R-:W-:-:S04]  /*19e0*/  SEL R2, R3, R2, !P1 ;  /* 0x0000000203027207 */ /* 0x000fc80004800000 */
[----:B------:R-:W-:Y:S01]  /*19f0*/  SEL R2, R2, 0xffffffff, P0 ;  /* 0xffffffff02027807 */ /* 0x000fe20000000000 */
[----:B------:R-:W-:Y:S06]  /*1a00*/  RET.REL.NODEC R6 `(deterministic_clustering) ;  /* 0xffffffe4067c7950 */ /* 0x000fec0003c3ffff */
.L_x_99:
        /* <DEDUP_REMOVED lines=15> */
.L_x_100:


//--------------------- .nv.shared.cluster_search --------------------------
	.section	.nv.shared.cluster_search,"aw",@nobits
	.sectionflags	@""
	.align	16
	.zero		1024


//--------------------- .nv.shared.reserved.0     --------------------------
	.section	.nv.shared.reserved.0,"aw",@nobits
	.weak		__nv_reservedSMEM_offset_0_alias
	.size		__nv_reservedSMEM_offset_0_alias, 0, 64
	.other		__nv_reservedSMEM_offset_0_alias,@"STO_CUDA_RESERVED_SHARED STV_DEFAULT"
__nv_reservedSMEM_offset_0_alias:
	.zero		0
	.zero		64


//--------------------- .nv.shared.deterministic_clustering --------------------------
	.section	.nv.shared.deterministic_clustering,"aw",@nobits
	.sectionflags	@""
	.align	16
	.zero		1024


//--------------------- .nv.constant0.cluster_search --------------------------
	.section	.nv.constant0.cluster_search,"a",@progbits
	.sectionflags	@""
	.align	4
.nv.constant0.cluster_search:
	.zero		960


//--------------------- .nv.constant0.deterministic_clustering --------------------------
	.section	.nv.constant0.deterministic_clustering,"a",@progbits
	.sectionflags	@""
	.align	4
.nv.constant0.deterministic_clustering:
	.zero		940


//--------------------- SYMBOLS --------------------------

	.type		.nv.reservedSmem.offset0,@object
	.size		.nv.reservedSmem.offset0,0x4
	.type		.nv.reservedSmem.cap,@object
	.size		.nv.reservedSmem.cap,0x4
